	.target	sm_90a

	.elftype	@"ET_EXEC"


//--------------------- .note.nv.tkinfo           --------------------------
	.section	.note.nv.tkinfo,"",@"SHT_NOTE"
	.sectionflags	@"SHF_NOTE_NV_TKINFO"
	.tkinfo
        /*0018*/ 	.word	0x00000002
        /*0030*/ 	.string	""
        /*0030*/ 	.string	"ptxas"
        /*0030*/ 	.string	"Cuda compilation tools, release 13.0, V13.0.88"
        /*0030*/ 	.string	"Build cuda_13.0.r13.0/compiler.36424714_0"
        /*0030*/ 	.string	"-arch sm_90a -m 64 "



//--------------------- .note.nv.cuinfo           --------------------------
	.section	.note.nv.cuinfo,"",@"SHT_NOTE"
	.sectionflags	@"SHF_NOTE_NV_CUINFO"
        /*0018*/ 	.short	0x0002
        /*001a*/ 	.short	0x005a
        /*001c*/ 	.short	0x0082
	.zero		2


//--------------------- .nv.info                  --------------------------
	.section	.nv.info,"",@"SHT_CUDA_INFO"
	.align	4


	//----- nvinfo : EIATTR_REGCOUNT
	.align		4
        /*0000*/ 	.byte	0x04, 0x2f
        /*0002*/ 	.short	(.L_15 - .L_14)
	.align		4
.L_14:
        /*0004*/ 	.word	index@(_ZN7cutlass13device_kernelINS_4gemm6kernel13GemmUniversalIN4cute5tupleIJiiiiEEENS1_10collective13CollectiveMmaINS1_34MainloopSm90TmaGmmaWarpSpecializedILi4ENS5_IJNS4_1CILi2EEESB_NSA_ILi1EEEEEENS1_35KernelTmaWarpSpecializedCooperativeEEENS5_IJNSA_ILi256EEENSA_ILi64EEENSA_ILi128EEEEEEaNS5_IJlSC_lEEEaSK_NS4_8TiledMMAINS4_8MMA_AtomIJNS4_4SM904GMMA26MMA_64x64x32_S32S8S8_SS_TNEEEENS4_6LayoutINS5_IJSB_SC_SC_EEENS5_IJSC_NSA_ILi0EEEST_EEEEENS5_IJNS4_10UnderscoreESW_SW_EEEEENS4_23SM90_TMA_LOAD_MULTICASTENS4_14ComposedLayoutINS4_7SwizzleILi3ELi4ELi3EEENS4_18smem_ptr_flag_bitsILi8EEENSR_INS5_IJNSA_ILi8EEESI_EEENS5_IJSI_SC_EEEEEEEvNS4_8identityESZ_S19_vS1A_EENS_8epilogue10collective6detail29Sm90TmaWarpSpecializedAdapterINS1D_15DefaultEpilogueIaSK_SK_NS1C_6thread17LinearCombinationIaLi1EiiLNS1H_9ScaleType4KindE0ELNS_15FloatRoundStyleE2EaEENS1_15EpilogueDefaultEEEEEvvEEEEvNT_6ParamsE)
        /*0008*/ 	.word	0x000000a8


	//----- nvinfo : EIATTR_FRAME_SIZE
	.align		4
.L_15:
        /*000c*/ 	.byte	0x04, 0x11
        /*000e*/ 	.short	(.L_17 - .L_16)
	.align		4
.L_16:
        /*0010*/ 	.word	index@(_ZN7cutlass13device_kernelINS_4gemm6kernel13GemmUniversalIN4cute5tupleIJiiiiEEENS1_10collective13CollectiveMmaINS1_34MainloopSm90TmaGmmaWarpSpecializedILi4ENS5_IJNS4_1CILi2EEESB_NSA_ILi1EEEEEENS1_35KernelTmaWarpSpecializedCooperativeEEENS5_IJNSA_ILi256EEENSA_ILi64EEENSA_ILi128EEEEEEaNS5_IJlSC_lEEEaSK_NS4_8TiledMMAINS4_8MMA_AtomIJNS4_4SM904GMMA26MMA_64x64x32_S32S8S8_SS_TNEEEENS4_6LayoutINS5_IJSB_SC_SC_EEENS5_IJSC_NSA_ILi0EEEST_EEEEENS5_IJNS4_10UnderscoreESW_SW_EEEEENS4_23SM90_TMA_LOAD_MULTICASTENS4_14ComposedLayoutINS4_7SwizzleILi3ELi4ELi3EEENS4_18smem_ptr_flag_bitsILi8EEENSR_INS5_IJNSA_ILi8EEESI_EEENS5_IJSI_SC_EEEEEEEvNS4_8identityESZ_S19_vS1A_EENS_8epilogue10collective6detail29Sm90TmaWarpSpecializedAdapterINS1D_15DefaultEpilogueIaSK_SK_NS1C_6thread17LinearCombinationIaLi1EiiLNS1H_9ScaleType4KindE0ELNS_15FloatRoundStyleE2EaEENS1_15EpilogueDefaultEEEEEvvEEEEvNT_6ParamsE)
        /*0014*/ 	.word	0x00000000


	//----- nvinfo : EIATTR_MIN_STACK_SIZE
	.align		4
.L_17:
        /*0018*/ 	.byte	0x04, 0x12
        /*001a*/ 	.short	(.L_19 - .L_18)
	.align		4
.L_18:
        /*001c*/ 	.word	index@(_ZN7cutlass13device_kernelINS_4gemm6kernel13GemmUniversalIN4cute5tupleIJiiiiEEENS1_10collective13CollectiveMmaINS1_34MainloopSm90TmaGmmaWarpSpecializedILi4ENS5_IJNS4_1CILi2EEESB_NSA_ILi1EEEEEENS1_35KernelTmaWarpSpecializedCooperativeEEENS5_IJNSA_ILi256EEENSA_ILi64EEENSA_ILi128EEEEEEaNS5_IJlSC_lEEEaSK_NS4_8TiledMMAINS4_8MMA_AtomIJNS4_4SM904GMMA26MMA_64x64x32_S32S8S8_SS_TNEEEENS4_6LayoutINS5_IJSB_SC_SC_EEENS5_IJSC_NSA_ILi0EEEST_EEEEENS5_IJNS4_10UnderscoreESW_SW_EEEEENS4_23SM90_TMA_LOAD_MULTICASTENS4_14ComposedLayoutINS4_7SwizzleILi3ELi4ELi3EEENS4_18smem_ptr_flag_bitsILi8EEENSR_INS5_IJNSA_ILi8EEESI_EEENS5_IJSI_SC_EEEEEEEvNS4_8identityESZ_S19_vS1A_EENS_8epilogue10collective6detail29Sm90TmaWarpSpecializedAdapterINS1D_15DefaultEpilogueIaSK_SK_NS1C_6thread17LinearCombinationIaLi1EiiLNS1H_9ScaleType4KindE0ELNS_15FloatRoundStyleE2EaEENS1_15EpilogueDefaultEEEEEvvEEEEvNT_6ParamsE)
        /*0020*/ 	.word	0x00000000
.L_19:


//--------------------- .nv.compat                --------------------------
	.section	.nv.compat,"",@"SHT_CUDA_COMPAT_INFO"
	.align	4
        /*0000*/ 	.byte	0x02, 0x09, 0x01, 0x00, 0x02, 0x02, 0x04, 0x00, 0x02, 0x05, 0x05, 0x00, 0x03, 0x07, 0x01, 0x01
        /*0010*/ 	.byte	0x02, 0x03, 0x01, 0x00, 0x02, 0x06, 0x01, 0x00, 0x04, 0x0b, 0x08, 0x00, 0x00, 0x00, 0x00, 0x00
        /*0020*/ 	.byte	0x00, 0x00, 0x00, 0x00


//--------------------- .nv.info._ZN7cutlass13device_kernelINS_4gemm6kernel13GemmUniversalIN4cute5tupleIJiiiiEEENS1_10collective13CollectiveMmaINS1_34MainloopSm90TmaGmmaWarpSpecializedILi4ENS5_IJNS4_1CILi2EEESB_NSA_ILi1EEEEEENS1_35KernelTmaWarpSpecializedCooperativeEEENS5_IJNSA_ILi256EEENSA_ILi64EEENSA_ILi128EEEEEEaNS5_IJlSC_lEEEaSK_NS4_8TiledMMAINS4_8MMA_AtomIJNS4_4SM904GMMA26MMA_64x64x32_S32S8S8_SS_TNEEEENS4_6LayoutINS5_IJSB_SC_SC_EEENS5_IJSC_NSA_ILi0EEEST_EEEEENS5_IJNS4_10UnderscoreESW_SW_EEEEENS4_23SM90_TMA_LOAD_MULTICASTENS4_14ComposedLayoutINS4_7SwizzleILi3ELi4ELi3EEENS4_18smem_ptr_flag_bitsILi8EEENSR_INS5_IJNSA_ILi8EEESI_EEENS5_IJSI_SC_EEEEEEEvNS4_8identityESZ_S19_vS1A_EENS_8epilogue10collective6detail29Sm90TmaWarpSpecializedAdapterINS1D_15DefaultEpilogueIaSK_SK_NS1C_6thread17LinearCombinationIaLi1EiiLNS1H_9ScaleType4KindE0ELNS_15FloatRoundStyleE2EaEENS1_15EpilogueDefaultEEEEEvvEEEEvNT_6ParamsE --------------------------
	.section	.nv.info._ZN7cutlass13device_kernelINS_4gemm6kernel13GemmUniversalIN4cute5tupleIJiiiiEEENS1_10collective13CollectiveMmaINS1_34MainloopSm90TmaGmmaWarpSpecializedILi4ENS5_IJNS4_1CILi2EEESB_NSA_ILi1EEEEEENS1_35KernelTmaWarpSpecializedCooperativeEEENS5_IJNSA_ILi256EEENSA_ILi64EEENSA_ILi128EEEEEEaNS5_IJlSC_lEEEaSK_NS4_8TiledMMAINS4_8MMA_AtomIJNS4_4SM904GMMA26MMA_64x64x32_S32S8S8_SS_TNEEEENS4_6LayoutINS5_IJSB_SC_SC_EEENS5_IJSC_NSA_ILi0EEEST_EEEEENS5_IJNS4_10UnderscoreESW_SW_EEEEENS4_23SM90_TMA_LOAD_MULTICASTENS4_14ComposedLayoutINS4_7SwizzleILi3ELi4ELi3EEENS4_18smem_ptr_flag_bitsILi8EEENSR_INS5_IJNSA_ILi8EEESI_EEENS5_IJSI_SC_EEEEEEEvNS4_8identityESZ_S19_vS1A_EENS_8epilogue10collective6detail29Sm90TmaWarpSpecializedAdapterINS1D_15DefaultEpilogueIaSK_SK_NS1C_6thread17LinearCombinationIaLi1EiiLNS1H_9ScaleType4KindE0ELNS_15FloatRoundStyleE2EaEENS1_15EpilogueDefaultEEEEEvvEEEEvNT_6ParamsE,"",@"SHT_CUDA_INFO"
	.sectionflags	@""
	.align	4


	//----- nvinfo : EIATTR_CUDA_API_VERSION
	.align		4
        /*0000*/ 	.byte	0x04, 0x37
        /*0002*/ 	.short	(.L_21 - .L_20)
.L_20:
        /*0004*/ 	.word	0x00000082


	//----- nvinfo : EIATTR_KPARAM_INFO
	.align		4
.L_21:
        /*0008*/ 	.byte	0x04, 0x17
        /*000a*/ 	.short	(.L_23 - .L_22)
.L_22:
        /*000c*/ 	.word	0x00000000
        /*0010*/ 	.short	0x0000
        /*0012*/ 	.short	0x0070
        /*0014*/ 	.byte	0x00, 0xf0, 0x01, 0x10


	//----- nvinfo : EIATTR_SPARSE_MMA_MASK
	.align		4
.L_23:
        /*0018*/ 	.byte	0x03, 0x50
        /*001a*/ 	.short	0x0000


	//----- nvinfo : EIATTR_MAXREG_COUNT
	.align		4
        /*001c*/ 	.byte	0x03, 0x1b
        /*001e*/ 	.short	0x00a8


	//----- nvinfo : EIATTR_NUM_BARRIERS
	.align		4
        /*0020*/ 	.byte	0x02, 0x4c
        /*0022*/ 	.byte	0x01
	.zero		1


	//----- nvinfo : EIATTR_EXTERNS
	.align		4
        /*0024*/ 	.byte	0x04, 0x0f
        /*0026*/ 	.short	(.L_25 - .L_24)


	//   ....[0]....
	.align		4
.L_24:
        /*0028*/ 	.word	index@(__assertfail)


	//----- nvinfo : EIATTR_MERCURY_ISA_VERSION
	.align		4
.L_25:
        /*002c*/ 	.byte	0x03, 0x5f
        /*002e*/ 	.short	0x0101


	//----- nvinfo : EIATTR_INT_WARP_WIDE_INSTR_OFFSETS
	.align		4
        /*0030*/ 	.byte	0x04, 0x31
        /*0032*/ 	.short	(.L_27 - .L_26)


	//   ....[0]....
.L_26:
        /*0034*/ 	.word	0x00000480


	//   ....[1]....
        /*0038*/ 	.word	0x000004b0


	//   ....[2]....
        /*003c*/ 	.word	0x00000670


	//   ....[3]....
        /*0040*/ 	.word	0x00001fc0


	//----- nvinfo : EIATTR_COOP_GROUP_MASK_REGIDS
	.align		4
.L_27:
        /*0044*/ 	.byte	0x04, 0x29
        /*0046*/ 	.short	(.L_29 - .L_28)


	//   ....[0]....
.L_28:
        /*0048*/ 	.word	0xffffffff


	//   ....[1]....
        /*004c*/ 	.word	0xffffffff


	//   ....[2]....
        /*0050*/ 	.word	0xffffffff


	//   ....[3]....
        /*0054*/ 	.word	0xffffffff


	//   ....[4]....
        /*0058*/ 	.word	0xffffffff


	//   ....[5]....
        /*005c*/ 	.word	0xffffffff


	//----- nvinfo : EIATTR_COOP_GROUP_INSTR_OFFSETS
	.align		4
.L_29:
        /*0060*/ 	.byte	0x04, 0x28
        /*0062*/ 	.short	(.L_31 - .L_30)


	//   ....[0]....
.L_30:
        /*0064*/ 	.word	0x00000060


	//   ....[1]....
        /*0068*/ 	.word	0x00000070


	//   ....[2]....
        /*006c*/ 	.word	0x00000130


	//   ....[3]....
        /*0070*/ 	.word	0x000002d0


	//   ....[4]....
        /*0074*/ 	.word	0x000007f0


	//   ....[5]....
        /*0078*/ 	.word	0x00001220


	//----- nvinfo : EIATTR_REG_RECONFIG
	.align		4
.L_31:
        /*007c*/ 	.byte	0x01, 0x54
	.zero		2


	//----- nvinfo : EIATTR_SYSCALL_OFFSETS
	.align		4
        /*0080*/ 	.byte	0x04, 0x46
        /*0082*/ 	.short	(.L_33 - .L_32)


	//   ....[0]....
.L_32:
        /*0084*/ 	.word	0x000013f0


	//----- nvinfo : EIATTR_MBARRIER_INSTR_OFFSETS
	.align		4
.L_33:
        /*0088*/ 	.byte	0x04, 0x39
        /*008a*/ 	.short	(.L_35 - .L_34)


	//   ....[0]....
.L_34:
        /*008c*/ 	.word	0x00000230
        /*0090*/ 	.word	0x000000ff
        /*0094*/ 	.word	0x00000000
        /*0098*/ 	.short	0x0100
        /*009a*/ 	.byte	0x08
	.zero		1


	//   ....[1]....
        /*009c*/ 	.word	0x00000240
        /*00a0*/ 	.word	0x000000ff
        /*00a4*/ 	.word	0x00000020
        /*00a8*/ 	.short	0x0100
        /*00aa*/ 	.byte	0x08
	.zero		1


	//   ....[2]....
        /*00ac*/ 	.word	0x00000250
        /*00b0*/ 	.word	0x000000ff
        /*00b4*/ 	.word	0x00000008
        /*00b8*/ 	.short	0x0100
        /*00ba*/ 	.byte	0x08
	.zero		1


	//   ....[3]....
        /*00bc*/ 	.word	0x00000260
        /*00c0*/ 	.word	0x000000ff
        /*00c4*/ 	.word	0x00000028
        /*00c8*/ 	.short	0x0100
        /*00ca*/ 	.byte	0x08
	.zero		1


	//   ....[4]....
        /*00cc*/ 	.word	0x00000270
        /*00d0*/ 	.word	0x000000ff
        /*00d4*/ 	.word	0x00000010
        /*00d8*/ 	.short	0x0100
        /*00da*/ 	.byte	0x08
	.zero		1


	//   ....[5]....
        /*00dc*/ 	.word	0x00000280
        /*00e0*/ 	.word	0x000000ff
        /*00e4*/ 	.word	0x00000030
        /*00e8*/ 	.short	0x0100
        /*00ea*/ 	.byte	0x08
	.zero		1


	//   ....[6]....
        /*00ec*/ 	.word	0x00000290
        /*00f0*/ 	.word	0x000000ff
        /*00f4*/ 	.word	0x00000018
        /*00f8*/ 	.short	0x0100
        /*00fa*/ 	.byte	0x08
	.zero		1


	//   ....[7]....
        /*00fc*/ 	.word	0x000002a0
        /*0100*/ 	.word	0x000000ff
        /*0104*/ 	.word	0x00000038
        /*0108*/ 	.short	0x0100
        /*010a*/ 	.byte	0x08
	.zero		1


	//   ....[8]....
        /*010c*/ 	.word	0x000006f0
        /*0110*/ 	.word	0x000000ff
        /*0114*/ 	.word	0x00000050
        /*0118*/ 	.short	0x0100
        /*011a*/ 	.byte	0x06
	.zero		1


	//   ....[9]....
        /*011c*/ 	.word	0x00000780
        /*0120*/ 	.word	0x000000ff
        /*0124*/ 	.word	0x00000058
        /*0128*/ 	.short	0x0100
        /*012a*/ 	.byte	0x06
	.zero		1


	//   ....[10]....
        /*012c*/ 	.word	0x000014c0
        /*0130*/ 	.word	0x00000003
        /*0134*/ 	.word	0x00000000
        /*0138*/ 	.short	0x010a
        /*013a*/ 	.byte	0x3f
	.zero		1


	//   ....[11]....
        /*013c*/ 	.word	0x00001500
        /*0140*/ 	.word	0x00000003
        /*0144*/ 	.word	0x00000000
        /*0148*/ 	.short	0x010a
        /*014a*/ 	.byte	0x3f
	.zero		1


	//   ....[12]....
        /*014c*/ 	.word	0x00001a40
        /*0150*/ 	.word	0x00000005
        /*0154*/ 	.word	0x00000000
        /*0158*/ 	.short	0x010a
        /*015a*/ 	.byte	0x3f
	.zero		1


	//   ....[13]....
        /*015c*/ 	.word	0x00001a80
        /*0160*/ 	.word	0x00000005
        /*0164*/ 	.word	0x00000000
        /*0168*/ 	.short	0x010a
        /*016a*/ 	.byte	0x3f
	.zero		1


	//   ....[14]....
        /*016c*/ 	.word	0x00001e60
        /*0170*/ 	.word	0x00000005
        /*0174*/ 	.word	0x00000000
        /*0178*/ 	.short	0x0101
        /*017a*/ 	.byte	0x3f
	.zero		1


	//   ....[15]....
        /*017c*/ 	.word	0x00002040
        /*0180*/ 	.word	0x00000003
        /*0184*/ 	.word	0x00000000
        /*0188*/ 	.short	0x0101
        /*018a*/ 	.byte	0x3f
	.zero		1


	//   ....[16]....
        /*018c*/ 	.word	0x000067a0
        /*0190*/ 	.word	0x00000016
        /*0194*/ 	.word	0x00000020
        /*0198*/ 	.short	0x010a
        /*019a*/ 	.byte	0x3f
	.zero		1


	//   ....[17]....
        /*019c*/ 	.word	0x00006b50
        /*01a0*/ 	.word	0x00000004
        /*01a4*/ 	.word	0x00000058
        /*01a8*/ 	.short	0x0101
        /*01aa*/ 	.byte	0x3f
	.zero		1


	//   ....[18]....
        /*01ac*/ 	.word	0x00007260
        /*01b0*/ 	.word	0x00000005
        /*01b4*/ 	.word	0x00000000
        /*01b8*/ 	.short	0x010a
        /*01ba*/ 	.byte	0x3f
	.zero		1


	//   ....[19]....
        /*01bc*/ 	.word	0x000072e0
        /*01c0*/ 	.word	0x00000007
        /*01c4*/ 	.word	0x00000000
        /*01c8*/ 	.short	0x010a
        /*01ca*/ 	.byte	0x3f
	.zero		1


	//   ....[20]....
        /*01cc*/ 	.word	0x00007370
        /*01d0*/ 	.word	0x00000006
        /*01d4*/ 	.word	0x00000000
        /*01d8*/ 	.short	0x010a
        /*01da*/ 	.byte	0x3f
	.zero		1


	//   ....[21]....
        /*01dc*/ 	.word	0x00007400
        /*01e0*/ 	.word	0x00000003
        /*01e4*/ 	.word	0x00000000
        /*01e8*/ 	.short	0x010a
        /*01ea*/ 	.byte	0x3f
	.zero		1


	//   ....[22]....
        /*01ec*/ 	.word	0x00007460
        /*01f0*/ 	.word	0x00000003
        /*01f4*/ 	.word	0x00000000
        /*01f8*/ 	.short	0x010a
        /*01fa*/ 	.byte	0x3f
	.zero		1


	//   ....[23]....
        /*01fc*/ 	.word	0x000074b0
        /*0200*/ 	.word	0x00000005
        /*0204*/ 	.word	0x00000000
        /*0208*/ 	.short	0x010a
        /*020a*/ 	.byte	0x3f
	.zero		1


	//   ....[24]....
        /*020c*/ 	.word	0x00007580
        /*0210*/ 	.word	0x00000016
        /*0214*/ 	.word	0x00000020
        /*0218*/ 	.short	0x010a
        /*021a*/ 	.byte	0x3f
	.zero		1


	//   ....[25]....
        /*021c*/ 	.word	0x00007650
        /*0220*/ 	.word	0x00000005
        /*0224*/ 	.word	0x00000000
        /*0228*/ 	.short	0x010a
        /*022a*/ 	.byte	0x3f
	.zero		1


	//   ....[26]....
        /*022c*/ 	.word	0x000076a0
        /*0230*/ 	.word	0x00000007
        /*0234*/ 	.word	0x00000000
        /*0238*/ 	.short	0x010a
        /*023a*/ 	.byte	0x3f
	.zero		1


	//   ....[27]....
        /*023c*/ 	.word	0x000076f0
        /*0240*/ 	.word	0x00000006
        /*0244*/ 	.word	0x00000000
        /*0248*/ 	.short	0x010a
        /*024a*/ 	.byte	0x3f
	.zero		1


	//----- nvinfo : EIATTR_NUM_MBARRIERS
	.align		4
.L_35:
        /*024c*/ 	.byte	0x03, 0x38
        /*024e*/ 	.short	0x000a


	//----- nvinfo : EIATTR_EXIT_INSTR_OFFSETS
	.align		4
        /*0250*/ 	.byte	0x04, 0x1c
        /*0252*/ 	.short	(.L_37 - .L_36)


	//   ....[0]....
.L_36:
        /*0254*/ 	.word	0x00000950


	//   ....[1]....
        /*0258*/ 	.word	0x00001160


	//   ....[2]....
        /*025c*/ 	.word	0x00005db0


	//   ....[3]....
        /*0260*/ 	.word	0x00006310


	//   ....[4]....
        /*0264*/ 	.word	0x00007450


	//----- nvinfo : EIATTR_MAX_THREADS
	.align		4
.L_37:
        /*0268*/ 	.byte	0x04, 0x05
        /*026a*/ 	.short	(.L_39 - .L_38)
.L_38:
        /*026c*/ 	.word	0x00000180
        /*0270*/ 	.word	0x00000001
        /*0274*/ 	.word	0x00000001


	//----- nvinfo : EIATTR_CRS_STACK_SIZE
	.align		4
.L_39:
        /*0278*/ 	.byte	0x04, 0x1e
        /*027a*/ 	.short	(.L_41 - .L_40)
.L_40:
        /*027c*/ 	.word	0x00000000


	//----- nvinfo : EIATTR_CBANK_PARAM_SIZE
	.align		4
.L_41:
        /*0280*/ 	.byte	0x03, 0x19
        /*0282*/ 	.short	0x0470


	//----- nvinfo : EIATTR_PARAM_CBANK
	.align		4
        /*0284*/ 	.byte	0x04, 0x0a
        /*0286*/ 	.short	(.L_43 - .L_42)
	.align		4
.L_42:
        /*0288*/ 	.word	index@(.nv.constant0._ZN7cutlass13device_kernelINS_4gemm6kernel13GemmUniversalIN4cute5tupleIJiiiiEEENS1_10collective13CollectiveMmaINS1_34MainloopSm90TmaGmmaWarpSpecializedILi4ENS5_IJNS4_1CILi2EEESB_NSA_ILi1EEEEEENS1_35KernelTmaWarpSpecializedCooperativeEEENS5_IJNSA_ILi256EEENSA_ILi64EEENSA_ILi128EEEEEEaNS5_IJlSC_lEEEaSK_NS4_8TiledMMAINS4_8MMA_AtomIJNS4_4SM904GMMA26MMA_64x64x32_S32S8S8_SS_TNEEEENS4_6LayoutINS5_IJSB_SC_SC_EEENS5_IJSC_NSA_ILi0EEEST_EEEEENS5_IJNS4_10UnderscoreESW_SW_EEEEENS4_23SM90_TMA_LOAD_MULTICASTENS4_14ComposedLayoutINS4_7SwizzleILi3ELi4ELi3EEENS4_18smem_ptr_flag_bitsILi8EEENSR_INS5_IJNSA_ILi8EEESI_EEENS5_IJSI_SC_EEEEEEEvNS4_8identityESZ_S19_vS1A_EENS_8epilogue10collective6detail29Sm90TmaWarpSpecializedAdapterINS1D_15DefaultEpilogueIaSK_SK_NS1C_6thread17LinearCombinationIaLi1EiiLNS1H_9ScaleType4KindE0ELNS_15FloatRoundStyleE2EaEENS1_15EpilogueDefaultEEEEEvvEEEEvNT_6ParamsE)
        /*028c*/ 	.short	0x0210
        /*028e*/ 	.short	0x0470


	//----- nvinfo : EIATTR_SW_WAR
	.align		4
.L_43:
        /*0290*/ 	.byte	0x04, 0x36
        /*0292*/ 	.short	(.L_45 - .L_44)
.L_44:
        /*0294*/ 	.word	0x00000008
.L_45:


//--------------------- .nv.callgraph             --------------------------
	.section	.nv.callgraph,"",@"SHT_CUDA_CALLGRAPH"
	.align	4
	.sectionentsize	8
	.align		4
        /*0000*/ 	.word	0x00000000
	.align		4
        /*0004*/ 	.word	0xffffffff
	.align		4
        /*0008*/ 	.word	index@(_ZN7cutlass13device_kernelINS_4gemm6kernel13GemmUniversalIN4cute5tupleIJiiiiEEENS1_10collective13CollectiveMmaINS1_34MainloopSm90TmaGmmaWarpSpecializedILi4ENS5_IJNS4_1CILi2EEESB_NSA_ILi1EEEEEENS1_35KernelTmaWarpSpecializedCooperativeEEENS5_IJNSA_ILi256EEENSA_ILi64EEENSA_ILi128EEEEEEaNS5_IJlSC_lEEEaSK_NS4_8TiledMMAINS4_8MMA_AtomIJNS4_4SM904GMMA26MMA_64x64x32_S32S8S8_SS_TNEEEENS4_6LayoutINS5_IJSB_SC_SC_EEENS5_IJSC_NSA_ILi0EEEST_EEEEENS5_IJNS4_10UnderscoreESW_SW_EEEEENS4_23SM90_TMA_LOAD_MULTICASTENS4_14ComposedLayoutINS4_7SwizzleILi3ELi4ELi3EEENS4_18smem_ptr_flag_bitsILi8EEENSR_INS5_IJNSA_ILi8EEESI_EEENS5_IJSI_SC_EEEEEEEvNS4_8identityESZ_S19_vS1A_EENS_8epilogue10collective6detail29Sm90TmaWarpSpecializedAdapterINS1D_15DefaultEpilogueIaSK_SK_NS1C_6thread17LinearCombinationIaLi1EiiLNS1H_9ScaleType4KindE0ELNS_15FloatRoundStyleE2EaEENS1_15EpilogueDefaultEEEEEvvEEEEvNT_6ParamsE)
	.align		4
        /*000c*/ 	.word	index@(__assertfail)
	.align		4
        /*0010*/ 	.word	0x00000000
	.align		4
        /*0014*/ 	.word	0xfffffffe
	.align		4
        /*0018*/ 	.word	0x00000000
	.align		4
        /*001c*/ 	.word	0xfffffffd
	.align		4
        /*0020*/ 	.word	0x00000000
	.align		4
        /*0024*/ 	.word	0xfffffffc


//--------------------- .nv.constant4             --------------------------
	.section	.nv.constant4,"a",@progbits
	.align	8
	.align		8
.nv.constant4:
        /*0000*/ 	.dword	__assertfail
	.align		8
        /*0008*/ 	.dword	__unnamed_1
	.align		8
        /*0010*/ 	.dword	_ZN39_INTERNAL_719d691e_4_k_cu_c6fbdafd_72954cuda3std3__45__cpo5beginE
	.align		8
        /*0018*/ 	.dword	_ZN39_INTERNAL_719d691e_4_k_cu_c6fbdafd_72954cuda3std3__45__cpo3endE
	.align		8
        /*0020*/ 	.dword	_ZN39_INTERNAL_719d691e_4_k_cu_c6fbdafd_72954cuda3std3__45__cpo6cbeginE
	.align		8
        /*0028*/ 	.dword	_ZN39_INTERNAL_719d691e_4_k_cu_c6fbdafd_72954cuda3std3__45__cpo4cendE
	.align		8
        /*0030*/ 	.dword	_ZN39_INTERNAL_719d691e_4_k_cu_c6fbdafd_72954cuda3std3__441_GLOBAL__N__719d691e_4_k_cu_c6fbdafd_72956ignoreE
	.align		8
        /*0038*/ 	.dword	_ZN39_INTERNAL_719d691e_4_k_cu_c6fbdafd_72954cuda3std3__419piecewise_constructE
	.align		8
        /*0040*/ 	.dword	_ZN39_INTERNAL_719d691e_4_k_cu_c6fbdafd_72954cuda3std3__48in_placeE
	.align		8
        /*0048*/ 	.dword	_ZN39_INTERNAL_719d691e_4_k_cu_c6fbdafd_72954cuda3std6ranges3__45__cpo4swapE
	.align		8
        /*0050*/ 	.dword	_ZN39_INTERNAL_719d691e_4_k_cu_c6fbdafd_72954cuda3std6ranges3__45__cpo9iter_moveE
	.align		8
        /*0058*/ 	.dword	_ZN39_INTERNAL_719d691e_4_k_cu_c6fbdafd_72954cute7productE
	.align		8
        /*0060*/ 	.dword	_ZN39_INTERNAL_719d691e_4_k_cu_c6fbdafd_72954cute1_E
	.align		8
        /*0068*/ 	.dword	$str$22
	.align		8
        /*0070*/ 	.dword	$str$23


//--------------------- .text._ZN7cutlass13device_kernelINS_4gemm6kernel13GemmUniversalIN4cute5tupleIJiiiiEEENS1_10collective13CollectiveMmaINS1_34MainloopSm90TmaGmmaWarpSpecializedILi4ENS5_IJNS4_1CILi2EEESB_NSA_ILi1EEEEEENS1_35KernelTmaWarpSpecializedCooperativeEEENS5_IJNSA_ILi256EEENSA_ILi64EEENSA_ILi128EEEEEEaNS5_IJlSC_lEEEaSK_NS4_8TiledMMAINS4_8MMA_AtomIJNS4_4SM904GMMA26MMA_64x64x32_S32S8S8_SS_TNEEEENS4_6LayoutINS5_IJSB_SC_SC_EEENS5_IJSC_NSA_ILi0EEEST_EEEEENS5_IJNS4_10UnderscoreESW_SW_EEEEENS4_23SM90_TMA_LOAD_MULTICASTENS4_14ComposedLayoutINS4_7SwizzleILi3ELi4ELi3EEENS4_18smem_ptr_flag_bitsILi8EEENSR_INS5_IJNSA_ILi8EEESI_EEENS5_IJSI_SC_EEEEEEEvNS4_8identityESZ_S19_vS1A_EENS_8epilogue10collective6detail29Sm90TmaWarpSpecializedAdapterINS1D_15DefaultEpilogueIaSK_SK_NS1C_6thread17LinearCombinationIaLi1EiiLNS1H_9ScaleType4KindE0ELNS_15FloatRoundStyleE2EaEENS1_15EpilogueDefaultEEEEEvvEEEEvNT_6ParamsE --------------------------
	.section	.text._ZN7cutlass13device_kernelINS_4gemm6kernel13GemmUniversalIN4cute5tupleIJiiiiEEENS1_10collective13CollectiveMmaINS1_34MainloopSm90TmaGmmaWarpSpecializedILi4ENS5_IJNS4_1CILi2EEESB_NSA_ILi1EEEEEENS1_35KernelTmaWarpSpecializedCooperativeEEENS5_IJNSA_ILi256EEENSA_ILi64EEENSA_ILi128EEEEEEaNS5_IJlSC_lEEEaSK_NS4_8TiledMMAINS4_8MMA_AtomIJNS4_4SM904GMMA26MMA_64x64x32_S32S8S8_SS_TNEEEENS4_6LayoutINS5_IJSB_SC_SC_EEENS5_IJSC_NSA_ILi0EEEST_EEEEENS5_IJNS4_10UnderscoreESW_SW_EEEEENS4_23SM90_TMA_LOAD_MULTICASTENS4_14ComposedLayoutINS4_7SwizzleILi3ELi4ELi3EEENS4_18smem_ptr_flag_bitsILi8EEENSR_INS5_IJNSA_ILi8EEESI_EEENS5_IJSI_SC_EEEEEEEvNS4_8identityESZ_S19_vS1A_EENS_8epilogue10collective6detail29Sm90TmaWarpSpecializedAdapterINS1D_15DefaultEpilogueIaSK_SK_NS1C_6thread17LinearCombinationIaLi1EiiLNS1H_9ScaleType4KindE0ELNS_15FloatRoundStyleE2EaEENS1_15EpilogueDefaultEEEEEvvEEEEvNT_6ParamsE,"ax",@progbits
	.align	128
.text._ZN7cutlass13device_kernelINS_4gemm6kernel13GemmUniversalIN4cute5tupleIJiiiiEEENS1_10collective13CollectiveMmaINS1_34MainloopSm90TmaGmmaWarpSpecializedILi4ENS5_IJNS4_1CILi2EEESB_NSA_ILi1EEEEEENS1_35KernelTmaWarpSpecializedCooperativeEEENS5_IJNSA_ILi256EEENSA_ILi64EEENSA_ILi128EEEEEEaNS5_IJlSC_lEEEaSK_NS4_8TiledMMAINS4_8MMA_AtomIJNS4_4SM904GMMA26MMA_64x64x32_S32S8S8_SS_TNEEEENS4_6LayoutINS5_IJSB_SC_SC_EEENS5_IJSC_NSA_ILi0EEEST_EEEEENS5_IJNS4_10UnderscoreESW_SW_EEEEENS4_23SM90_TMA_LOAD_MULTICASTENS4_14ComposedLayoutINS4_7SwizzleILi3ELi4ELi3EEENS4_18smem_ptr_flag_bitsILi8EEENSR_INS5_IJNSA_ILi8EEESI_EEENS5_IJSI_SC_EEEEEEEvNS4_8identityESZ_S19_vS1A_EENS_8epilogue10collective6detail29Sm90TmaWarpSpecializedAdapterINS1D_15DefaultEpilogueIaSK_SK_NS1C_6thread17LinearCombinationIaLi1EiiLNS1H_9ScaleType4KindE0ELNS_15FloatRoundStyleE2EaEENS1_15EpilogueDefaultEEEEEvvEEEEvNT_6ParamsE:
        .type           _ZN7cutlass13device_kernelINS_4gemm6kernel13GemmUniversalIN4cute5tupleIJiiiiEEENS1_10collective13CollectiveMmaINS1_34MainloopSm90TmaGmmaWarpSpecializedILi4ENS5_IJNS4_1CILi2EEESB_NSA_ILi1EEEEEENS1_35KernelTmaWarpSpecializedCooperativeEEENS5_IJNSA_ILi256EEENSA_ILi64EEENSA_ILi128EEEEEEaNS5_IJlSC_lEEEaSK_NS4_8TiledMMAINS4_8MMA_AtomIJNS4_4SM904GMMA26MMA_64x64x32_S32S8S8_SS_TNEEEENS4_6LayoutINS5_IJSB_SC_SC_EEENS5_IJSC_NSA_ILi0EEEST_EEEEENS5_IJNS4_10UnderscoreESW_SW_EEEEENS4_23SM90_TMA_LOAD_MULTICASTENS4_14ComposedLayoutINS4_7SwizzleILi3ELi4ELi3EEENS4_18smem_ptr_flag_bitsILi8EEENSR_INS5_IJNSA_ILi8EEESI_EEENS5_IJSI_SC_EEEEEEEvNS4_8identityESZ_S19_vS1A_EENS_8epilogue10collective6detail29Sm90TmaWarpSpecializedAdapterINS1D_15DefaultEpilogueIaSK_SK_NS1C_6thread17LinearCombinationIaLi1EiiLNS1H_9ScaleType4KindE0ELNS_15FloatRoundStyleE2EaEENS1_15EpilogueDefaultEEEEEvvEEEEvNT_6ParamsE,@function
        .size           _ZN7cutlass13device_kernelINS_4gemm6kernel13GemmUniversalIN4cute5tupleIJiiiiEEENS1_10collective13CollectiveMmaINS1_34MainloopSm90TmaGmmaWarpSpecializedILi4ENS5_IJNS4_1CILi2EEESB_NSA_ILi1EEEEEENS1_35KernelTmaWarpSpecializedCooperativeEEENS5_IJNSA_ILi256EEENSA_ILi64EEENSA_ILi128EEEEEEaNS5_IJlSC_lEEEaSK_NS4_8TiledMMAINS4_8MMA_AtomIJNS4_4SM904GMMA26MMA_64x64x32_S32S8S8_SS_TNEEEENS4_6LayoutINS5_IJSB_SC_SC_EEENS5_IJSC_NSA_ILi0EEEST_EEEEENS5_IJNS4_10UnderscoreESW_SW_EEEEENS4_23SM90_TMA_LOAD_MULTICASTENS4_14ComposedLayoutINS4_7SwizzleILi3ELi4ELi3EEENS4_18smem_ptr_flag_bitsILi8EEENSR_INS5_IJNSA_ILi8EEESI_EEENS5_IJSI_SC_EEEEEEEvNS4_8identityESZ_S19_vS1A_EENS_8epilogue10collective6detail29Sm90TmaWarpSpecializedAdapterINS1D_15DefaultEpilogueIaSK_SK_NS1C_6thread17LinearCombinationIaLi1EiiLNS1H_9ScaleType4KindE0ELNS_15FloatRoundStyleE2EaEENS1_15EpilogueDefaultEEEEEvvEEEEvNT_6ParamsE,(.L_x_201 - _ZN7cutlass13device_kernelINS_4gemm6kernel13GemmUniversalIN4cute5tupleIJiiiiEEENS1_10collective13CollectiveMmaINS1_34MainloopSm90TmaGmmaWarpSpecializedILi4ENS5_IJNS4_1CILi2EEESB_NSA_ILi1EEEEEENS1_35KernelTmaWarpSpecializedCooperativeEEENS5_IJNSA_ILi256EEENSA_ILi64EEENSA_ILi128EEEEEEaNS5_IJlSC_lEEEaSK_NS4_8TiledMMAINS4_8MMA_AtomIJNS4_4SM904GMMA26MMA_64x64x32_S32S8S8_SS_TNEEEENS4_6LayoutINS5_IJSB_SC_SC_EEENS5_IJSC_NSA_ILi0EEEST_EEEEENS5_IJNS4_10UnderscoreESW_SW_EEEEENS4_23SM90_TMA_LOAD_MULTICASTENS4_14ComposedLayoutINS4_7SwizzleILi3ELi4ELi3EEENS4_18smem_ptr_flag_bitsILi8EEENSR_INS5_IJNSA_ILi8EEESI_EEENS5_IJSI_SC_EEEEEEEvNS4_8identityESZ_S19_vS1A_EENS_8epilogue10collective6detail29Sm90TmaWarpSpecializedAdapterINS1D_15DefaultEpilogueIaSK_SK_NS1C_6thread17LinearCombinationIaLi1EiiLNS1H_9ScaleType4KindE0ELNS_15FloatRoundStyleE2EaEENS1_15EpilogueDefaultEEEEEvvEEEEvNT_6ParamsE)
        .other          _ZN7cutlass13device_kernelINS_4gemm6kernel13GemmUniversalIN4cute5tupleIJiiiiEEENS1_10collective13CollectiveMmaINS1_34MainloopSm90TmaGmmaWarpSpecializedILi4ENS5_IJNS4_1CILi2EEESB_NSA_ILi1EEEEEENS1_35KernelTmaWarpSpecializedCooperativeEEENS5_IJNSA_ILi256EEENSA_ILi64EEENSA_ILi128EEEEEEaNS5_IJlSC_lEEEaSK_NS4_8TiledMMAINS4_8MMA_AtomIJNS4_4SM904GMMA26MMA_64x64x32_S32S8S8_SS_TNEEEENS4_6LayoutINS5_IJSB_SC_SC_EEENS5_IJSC_NSA_ILi0EEEST_EEEEENS5_IJNS4_10UnderscoreESW_SW_EEEEENS4_23SM90_TMA_LOAD_MULTICASTENS4_14ComposedLayoutINS4_7SwizzleILi3ELi4ELi3EEENS4_18smem_ptr_flag_bitsILi8EEENSR_INS5_IJNSA_ILi8EEESI_EEENS5_IJSI_SC_EEEEEEEvNS4_8identityESZ_S19_vS1A_EENS_8epilogue10collective6detail29Sm90TmaWarpSpecializedAdapterINS1D_15DefaultEpilogueIaSK_SK_NS1C_6thread17LinearCombinationIaLi1EiiLNS1H_9ScaleType4KindE0ELNS_15FloatRoundStyleE2EaEENS1_15EpilogueDefaultEEEEEvvEEEEvNT_6ParamsE,@"STO_CUDA_ENTRY STV_DEFAULT"
_ZN7cutlass13device_kernelINS_4gemm6kernel13GemmUniversalIN4cute5tupleIJiiiiEEENS1_10collective13CollectiveMmaINS1_34MainloopSm90TmaGmmaWarpSpecializedILi4ENS5_IJNS4_1CILi2EEESB_NSA_ILi1EEEEEENS1_35KernelTmaWarpSpecializedCooperativeEEENS5_IJNSA_ILi256EEENSA_ILi64EEENSA_ILi128EEEEEEaNS5_IJlSC_lEEEaSK_NS4_8TiledMMAINS4_8MMA_AtomIJNS4_4SM904GMMA26MMA_64x64x32_S32S8S8_SS_TNEEEENS4_6LayoutINS5_IJSB_SC_SC_EEENS5_IJSC_NSA_ILi0EEEST_EEEEENS5_IJNS4_10UnderscoreESW_SW_EEEEENS4_23SM90_TMA_LOAD_MULTICASTENS4_14ComposedLayoutINS4_7SwizzleILi3ELi4ELi3EEENS4_18smem_ptr_flag_bitsILi8EEENSR_INS5_IJNSA_ILi8EEESI_EEENS5_IJSI_SC_EEEEEEEvNS4_8identityESZ_S19_vS1A_EENS_8epilogue10collective6detail29Sm90TmaWarpSpecializedAdapterINS1D_15DefaultEpilogueIaSK_SK_NS1C_6thread17LinearCombinationIaLi1EiiLNS1H_9ScaleType4KindE0ELNS_15FloatRoundStyleE2EaEENS1_15EpilogueDefaultEEEEEvvEEEEvNT_6ParamsE:
[----:B------:R-:W0:Y:S01]  /*0000*/  LDC R1, c[0x0][0x28] ;  /* 0x00000a00ff017b82 */ /* 0x000e220000000800 */
[----:B------:R-:W1:Y:S01]  /*0010*/  S2R R18, SR_TID.X ;  /* 0x0000000000127919 */ /* 0x000e620000002100 */
[----:B------:R-:W-:Y:S01]  /*0020*/  ELECT P0, URZ, PT ;  /* 0x00000000003f782f */ /* 0x000fe20003800000 */
[----:B------:R-:W-:Y:S01]  /*0030*/  BSSY B0, `(.L_x_0) ;  /* 0x000000f000007945 */ /* 0x000fe20003800000 */
[--C-:B-1----:R-:W-:Y:S02]  /*0040*/  SHF.R.U32.HI R0, RZ, 0x5, R18.reuse ;  /* 0x00000005ff007819 */ /* 0x102fe40000011612 */
[----:B------:R-:W-:-:S03]  /*0050*/  SHF.R.U32.HI R3, RZ, 0x7, R18 ;  /* 0x00000007ff037819 */ /* 0x000fc60000011612 */
[----:B------:R-:W1:Y:S04]  /*0060*/  SHFL.IDX PT, R2, R0, RZ, 0x1f ;  /* 0x00001fff00027589 */ /* 0x000e6800000e0000 */
[----:B------:R2:W3:Y:S01]  /*0070*/  SHFL.IDX PT, R5, R3, RZ, 0x1f ;  /* 0x00001fff03057589 */ /* 0x0004e200000e0000 */
[----:B-1----:R-:W-:-:S13]  /*0080*/  ISETP.NE.OR P0, PT, R2, RZ, !P0 ;  /* 0x000000ff0200720c */ /* 0x002fda0004705670 */
[----:B0-23--:R-:W-:Y:S05]  /*0090*/  @P0 BRA `(.L_x_1) ;  /* 0x0000000000200947 */ /* 0x00dfea0003800000 */
[----:B------:R-:W-:Y:S02]  /*00a0*/  ULDC.64 UR4, c[0x0][0x198] ;  /* 0x0000660000047ab9 */ /* 0x000fe40000000a00 */
[----:B------:R-:W-:Y:S02]  /*00b0*/  UIADD3 UR6, UP0, UR4, 0xf0, URZ ;  /* 0x000000f004067890 */ /* 0x000fe4000ff1e03f */
[----:B------:R-:W-:Y:S02]  /*00c0*/  UIADD3 UR4, UP1, UR4, 0x1f0, URZ ;  /* 0x000001f004047890 */ /* 0x000fe4000ff3e03f */
[----:B------:R-:W-:Y:S02]  /*00d0*/  UIADD3.X UR7, URZ, UR5, URZ, UP0, !UPT ;  /* 0x000000053f077290 */ /* 0x000fe400087fe43f */
[----:B------:R-:W-:-:S07]  /*00e0*/  UIADD3.X UR5, URZ, UR5, URZ, UP1, !UPT ;  /* 0x000000053f057290 */ /* 0x000fce0008ffe43f */
[----:B------:R0:W-:Y:S02]  /*00f0*/  UTMACCTL.PF [UR6] ;  /* 0x00000000060079b9 */ /* 0x0001e40008040000 */
[----:B------:R0:W-:Y:S02]  /*0100*/  UTMACCTL.PF [UR4] ;  /* 0x00000000040079b9 */ /* 0x0001e40008040000 */
[----:B0-----:R-:W-:Y:S01]  /*0110*/  NOP ;  /* 0x0000000000007918 */ /* 0x001fe20000000000 */
.L_x_1:
[----:B------:R-:W-:Y:S05]  /*0120*/  BSYNC B0 ;  /* 0x0000000000007941 */ /* 0x000fea0003800000 */
.L_x_0:
[----:B------:R-:W0:Y:S02]  /*0130*/  SHFL.IDX PT, R3, R0, RZ, 0x1f ;  /* 0x00001fff00037589 */ /* 0x000e2400000e0000 */
[----:B0-----:R-:W-:-:S13]  /*0140*/  ISETP.NE.AND P0, PT, R3, RZ, PT ;  /* 0x000000ff0300720c */ /* 0x001fda0003f05270 */
[----:B------:R-:W-:Y:S05]  /*0150*/  @P0 BRA `(.L_x_2) ;  /* 0x0000000000580947 */ /* 0x000fea0003800000 */
[----:B------:R-:W0:Y:S01]  /*0160*/  S2UR UR8, SR_CgaCtaId ;  /* 0x00000000000879c3 */ /* 0x000e220000008800 */
[----:B------:R-:W-:Y:S01]  /*0170*/  UMOV UR4, 0x400 ;  /* 0x0000040000047882 */ /* 0x000fe20000000000 */
[----:B------:R-:W-:Y:S01]  /*0180*/  UMOV UR5, 0x1 ;  /* 0x0000000100057882 */ /* 0x000fe20000000000 */
[----:B------:R-:W-:Y:S01]  /*0190*/  UMOV UR6, 0x6 ;  /* 0x0000000600067882 */ /* 0x000fe20000000000 */
[----:B------:R-:W-:Y:S01]  /*01a0*/  ELECT P0, URZ, PT ;  /* 0x00000000003f782f */ /* 0x000fe20003800000 */
[----:B------:R-:W-:-:S04]  /*01b0*/  UIADD3 UR6, -UR6, 0x100000, URZ ;  /* 0x0010000006067890 */ /* 0x000fc8000fffe13f */
[----:B------:R-:W-:Y:S02]  /*01c0*/  USHF.L.U32 UR7, UR6, 0xb, URZ ;  /* 0x0000000b06077899 */ /* 0x000fe4000800063f */
[----:B------:R-:W-:Y:S02]  /*01d0*/  USHF.L.U32 UR6, UR6, 0x1, URZ ;  /* 0x0000000106067899 */ /* 0x000fe4000800063f */
[----:B0-----:R-:W-:Y:S02]  /*01e0*/  ULEA UR8, UR8, UR4, 0x18 ;  /* 0x0000000408087291 */ /* 0x001fe4000f8ec03f */
[----:B------:R-:W-:-:S04]  /*01f0*/  UIADD3 UR4, -UR5, 0x100000, URZ ;  /* 0x0010000005047890 */ /* 0x000fc8000fffe13f */
[----:B------:R-:W-:Y:S02]  /*0200*/  USHF.L.U32 UR5, UR4, 0xb, URZ ;  /* 0x0000000b04057899 */ /* 0x000fe4000800063f */
[----:B------:R-:W-:Y:S01]  /*0210*/  USHF.L.U32 UR4, UR4, 0x1, URZ ;  /* 0x0000000104047899 */ /* 0x000fe2000800063f */
[----:B------:R-:W0:Y:S11]  /*0220*/  FENCE.VIEW.ASYNC.S ;  /* 0x00000000000073c6 */ /* 0x000e360000000000 */
[----:B0-----:R0:W1:Y:S01]  /*0230*/  SYNCS.EXCH.64 URZ, [UR8], UR4 ;  /* 0x00000004083f75b2 */ /* 0x0010620008000100 */
[----:B------:R0:W2:Y:S01]  /*0240*/  SYNCS.EXCH.64 URZ, [UR8+0x20], UR6 ;  /* 0x00002006083f75b2 */ /* 0x0000a20008000100 */
[----:B------:R0:W3:Y:S01]  /*0250*/  SYNCS.EXCH.64 URZ, [UR8+0x8], UR4 ;  /* 0x00000804083f75b2 */ /* 0x0000e20008000100 */
[----:B------:R0:W4:Y:S01]  /*0260*/  SYNCS.EXCH.64 URZ, [UR8+0x28], UR6 ;  /* 0x00002806083f75b2 */ /* 0x0001220008000100 */
[----:B------:R0:W0:Y:S01]  /*0270*/  SYNCS.EXCH.64 URZ, [UR8+0x10], UR4 ;  /* 0x00001004083f75b2 */ /* 0x0000220008000100 */
[----:B------:R0:W0:Y:S01]  /*0280*/  SYNCS.EXCH.64 URZ, [UR8+0x30], UR6 ;  /* 0x00003006083f75b2 */ /* 0x0000220008000100 */
[----:B------:R0:W0:Y:S01]  /*0290*/  SYNCS.EXCH.64 URZ, [UR8+0x18], UR4 ;  /* 0x00001804083f75b2 */ /* 0x0000220008000100 */
[----:B------:R0:W0:Y:S01]  /*02a0*/  SYNCS.EXCH.64 URZ, [UR8+0x38], UR6 ;  /* 0x00003806083f75b2 */ /* 0x0000220008000100 */
[----:B------:R-:W-:Y:S01]  /*02b0*/  NOP ;  /* 0x0000000000007918 */ /* 0x000fe20000000000 */
.L_x_2:
[----:B------:R-:W-:Y:S01]  /*02c0*/  SHF.R.S32.HI R7, RZ, 0x1f, R18 ;  /* 0x0000001fff077819 */ /* 0x000fe20000011412 */
[----:B------:R-:W5:Y:S01]  /*02d0*/  SHFL.IDX PT, R0, R0, RZ, 0x1f ;  /* 0x00001fff00007589 */ /* 0x000f6200000e0000 */
[----:B0-----:R-:W0:Y:S01]  /*02e0*/  S2UR UR8, SR_CTAID.X ;  /* 0x00000000000879c3 */ /* 0x001e220000002500 */
[----:B------:R-:W-:Y:S02]  /*02f0*/  ELECT P0, URZ, PT ;  /* 0x00000000003f782f */ /* 0x000fe40003800000 */
[----:B------:R-:W-:Y:S01]  /*0300*/  LEA.HI R7, R7, R18, RZ, 0x7 ;  /* 0x0000001207077211 */ /* 0x000fe200078f38ff */
[----:B------:R-:W1:Y:S01]  /*0310*/  S2R R4, SR_CTAID.Y ;  /* 0x0000000000047919 */ /* 0x000e620000002600 */
[----:B------:R-:W-:Y:S01]  /*0320*/  SHF.R.S32.HI R8, RZ, 0x1f, R3 ;  /* 0x0000001fff087819 */ /* 0x000fe20000011403 */
[----:B------:R-:W-:Y:S01]  /*0330*/  ULDC UR4, c[0x0][0x150] ;  /* 0x0000540000047ab9 */ /* 0x000fe20000000800 */
[----:B------:R-:W-:Y:S01]  /*0340*/  LOP3.LUT R7, R7, 0xffffff80, RZ, 0xc0, !PT ;  /* 0xffffff8007077812 */ /* 0x000fe200078ec0ff */
[----:B------:R-:W-:Y:S01]  /*0350*/  NOP ;  /* 0x0000000000007918 */ /* 0x000fe20000000000 */
[----:B------:R-:W-:Y:S01]  /*0360*/  LEA.HI R8, R8, R3, RZ, 0x2 ;  /* 0x0000000308087211 */ /* 0x000fe200078f10ff */
[----:B------:R-:W2:Y:S01]  /*0370*/  LDC R10, c[0x0][0x144] ;  /* 0x00005100ff0a7b82 */ /* 0x000ea20000000800 */
[----:B------:R-:W-:Y:S01]  /*0380*/  NOP ;  /* 0x0000000000007918 */ /* 0x000fe20000000000 */
[----:B------:R-:W-:Y:S01]  /*0390*/  IMAD.IADD R6, R18, 0x1, -R7 ;  /* 0x0000000112067824 */ /* 0x000fe200078e0a07 */
[----:B------:R-:W-:Y:S01]  /*03a0*/  LOP3.LUT R8, R8, 0x3ffffffc, RZ, 0xc0, !PT ;  /* 0x3ffffffc08087812 */ /* 0x000fe200078ec0ff */
[----:B------:R-:W-:Y:S01]  /*03b0*/  IMAD.MOV.U32 R23, RZ, RZ, 0x1 ;  /* 0x00000001ff177424 */ /* 0x000fe200078e00ff */
[----:B------:R-:W-:-:S02]  /*03c0*/  ISETP.NE.AND P3, PT, R5, RZ, PT ;  /* 0x000000ff0500720c */ /* 0x000fc40003f65270 */
[----:B------:R-:W-:Y:S01]  /*03d0*/  SHF.R.S32.HI R7, RZ, 0x1f, R6 ;  /* 0x0000001fff077819 */ /* 0x000fe20000011406 */
[----:B------:R-:W-:Y:S01]  /*03e0*/  IMAD.IADD R8, R3, 0x1, -R8 ;  /* 0x0000000103087824 */ /* 0x000fe200078e0a08 */
[----:B------:R-:W3:Y:S02]  /*03f0*/  LDC R13, c[0x0][0x140] ;  /* 0x00005000ff0d7b82 */ /* 0x000ee40000000800 */
[----:B------:R-:W-:Y:S02]  /*0400*/  LEA.HI R7, R7, R6, RZ, 0x3 ;  /* 0x0000000607077211 */ /* 0x000fe400078f18ff */
[----:B-----5:R-:W-:Y:S02]  /*0410*/  ISETP.NE.OR P0, PT, R0, RZ, !P0 ;  /* 0x000000ff0000720c */ /* 0x020fe40004705670 */
[--C-:B------:R-:W-:Y:S02]  /*0420*/  SHF.R.S32.HI R0, RZ, 0x3, R7.reuse ;  /* 0x00000003ff007819 */ /* 0x100fe40000011407 */
[----:B------:R-:W-:-:S02]  /*0430*/  SHF.R.S32.HI R7, RZ, 0x1f, R7 ;  /* 0x0000001fff077819 */ /* 0x000fc40000011407 */
[----:B0-----:R-:W-:Y:S02]  /*0440*/  I2FP.F32.U32 R9, UR8 ;  /* 0x0000000800097c45 */ /* 0x001fe40008201000 */
[----:B------:R-:W-:-:S03]  /*0450*/  LEA.HI R7, R7, R0, RZ, 0x2 ;  /* 0x0000000007077211 */ /* 0x000fc600078f10ff */
[----:B------:R-:W-:Y:S01]  /*0460*/  FMUL R9, R9, UR4 ;  /* 0x0000000409097c20 */ /* 0x000fe20008400000 */
[----:B------:R-:W-:Y:S01]  /*0470*/  LOP3.LUT R7, R7, 0xfffffffc, RZ, 0xc0, !PT ;  /* 0xfffffffc07077812 */ /* 0x000fe200078ec0ff */
[----:B------:R-:W-:Y:S01]  /*0480*/  VOTEU.ALL UP0, P0 ;  /* 0x00000000003f7886 */ /* 0x000fe20000000000 */
[----:B-1----:R-:W-:Y:S01]  /*0490*/  I2FP.F32.U32 R3, R4 ;  /* 0x0000000400037245 */ /* 0x002fe20000201000 */
[----:B------:R-:W-:Y:S01]  /*04a0*/  ULDC UR4, c[0x0][0x154] ;  /* 0x0000550000047ab9 */ /* 0x000fe20000000800 */
[----:B------:R-:W-:Y:S01]  /*04b0*/  VOTEU.ALL UP1, P0 ;  /* 0x00000000003f7886 */ /* 0x000fe20000020000 */
[----:B------:R-:W0:Y:S01]  /*04c0*/  F2I.U32.TRUNC.NTZ R9, R9 ;  /* 0x0000000900097305 */ /* 0x000e22000020f000 */
[----:B------:R-:W-:Y:S01]  /*04d0*/  IMAD.IADD R7, R0, 0x1, -R7 ;  /* 0x0000000100077824 */ /* 0x000fe200078e0a07 */
[----:B------:R-:W1:Y:S01]  /*04e0*/  @!UP0 S2UR UR7, SR_CgaCtaId ;  /* 0x00000000000789c3 */ /* 0x000e620000008800 */
[----:B------:R-:W-:Y:S01]  /*04f0*/  FMUL R12, R3, UR4 ;  /* 0x00000004030c7c20 */ /* 0x000fe20008400000 */
[----:B------:R-:W-:Y:S01]  /*0500*/  UMOV UR4, 0x20 ;  /* 0x0000002000047882 */ /* 0x000fe20000000000 */
[----:B------:R-:W-:Y:S01]  /*0510*/  IMAD R8, R8, 0x4, R7 ;  /* 0x0000000408087824 */ /* 0x000fe200078e0207 */
[----:B------:R-:W-:Y:S01]  /*0520*/  @!UP0 UMOV UR6, 0x400 ;  /* 0x0000040000068882 */ /* 0x000fe20000000000 */
[----:B------:R-:W-:-:S04]  /*0530*/  @!UP0 UIADD3 UR4, -UR4, 0x100000, URZ ;  /* 0x0010000004048890 */ /* 0x000fc8000fffe13f */
[----:B------:R-:W-:Y:S02]  /*0540*/  @!UP0 USHF.L.U32 UR5, UR4, 0xb, URZ ;  /* 0x0000000b04058899 */ /* 0x000fe4000800063f */
[----:B------:R-:W-:Y:S01]  /*0550*/  @!UP0 USHF.L.U32 UR4, UR4, 0x1, URZ ;  /* 0x0000000104048899 */ /* 0x000fe2000800063f */
[----:B---3--:R-:W-:Y:S01]  /*0560*/  ISETP.EQ.U32.AND P2, PT, R13, 0x1, PT ;  /* 0x000000010d00780c */ /* 0x008fe20003f42070 */
[----:B------:R-:W3:Y:S01]  /*0570*/  F2I.U32.TRUNC.NTZ R12, R12 ;  /* 0x0000000c000c7305 */ /* 0x000ee2000020f000 */
[----:B------:R-:W-:Y:S01]  /*0580*/  LEA.HI R0, R8, R8, RZ, 0x1 ;  /* 0x0000000808007211 */ /* 0x000fe200078f08ff */
[----:B------:R-:W5:Y:S03]  /*0590*/  LDC R7, c[0x0][0x148] ;  /* 0x00005200ff077b82 */ /* 0x000f660000000800 */
[----:B------:R-:W-:Y:S01]  /*05a0*/  LOP3.LUT R11, R0, 0xfffffffe, RZ, 0xc0, !PT ;  /* 0xfffffffe000b7812 */ /* 0x000fe200078ec0ff */
[----:B0-----:R-:W-:Y:S01]  /*05b0*/  IMAD.MOV R15, RZ, RZ, -R9 ;  /* 0x000000ffff0f7224 */ /* 0x001fe200078e0a09 */
[----:B------:R-:W-:-:S03]  /*05c0*/  SHF.R.S32.HI R9, RZ, 0x1f, R2 ;  /* 0x0000001fff097819 */ /* 0x000fc60000011402 */
[----:B--2---:R-:W-:Y:S01]  /*05d0*/  IMAD R3, R10, R15, UR8 ;  /* 0x000000080a037e24 */ /* 0x004fe2000f8e020f */
[----:B------:R-:W-:Y:S01]  /*05e0*/  LEA.HI R9, R9, R2, RZ, 0x2 ;  /* 0x0000000209097211 */ /* 0x000fe200078f10ff */
[C---:B------:R-:W-:Y:S02]  /*05f0*/  IMAD.IADD R0, R8.reuse, 0x1, -R11 ;  /* 0x0000000108007824 */ /* 0x040fe400078e0a0b */
[----:B------:R-:W-:Y:S01]  /*0600*/  IMAD.SHL.U32 R11, R8, 0x4, RZ ;  /* 0x00000004080b7824 */ /* 0x000fe200078e00ff */
[----:B------:R-:W-:Y:S01]  /*0610*/  LOP3.LUT R9, R9, 0xfffffffc, RZ, 0xc0, !PT ;  /* 0xfffffffc09097812 */ /* 0x000fe200078ec0ff */
[----:B---3--:R-:W-:Y:S01]  /*0620*/  IMAD.MOV R21, RZ, RZ, -R12 ;  /* 0x000000ffff157224 */ /* 0x008fe200078e0a0c */
[----:B------:R-:W-:Y:S01]  /*0630*/  ISETP.NE.AND P4, PT, R0, R3, PT ;  /* 0x000000030000720c */ /* 0x000fe20003f85270 */
[----:B-1----:R-:W-:Y:S01]  /*0640*/  @!UP0 ULEA UR6, UR7, UR6, 0x18 ;  /* 0x0000000607068291 */ /* 0x002fe2000f8ec03f */
[----:B------:R-:W-:Y:S01]  /*0650*/  LOP3.LUT R22, R8, 0xc, R11, 0x78, !PT ;  /* 0x0000000c08167812 */ /* 0x000fe200078e780b */
[----:B------:R-:W-:Y:S01]  /*0660*/  IMAD.IADD R0, R2, 0x1, -R9 ;  /* 0x0000000102007824 */ /* 0x000fe200078e0a09 */
[----:B------:R-:W-:Y:S01]  /*0670*/  VOTEU.ALL UP0, P0 ;  /* 0x00000000003f7886 */ /* 0x000fe20000000000 */
[----:B------:R-:W-:Y:S01]  /*0680*/  LOP3.LUT P0, RZ, R6, 0x7, RZ, 0xc0, !PT ;  /* 0x0000000706ff7812 */ /* 0x000fe2000780c0ff */
[----:B------:R-:W-:-:S02]  /*0690*/  VIADD R6, R5, 0xffffffff ;  /* 0xffffffff05067836 */ /* 0x000fc40000000000 */
[----:B------:R-:W-:Y:S01]  /*06a0*/  ISETP.NE.AND P1, PT, R0, 0x3, PT ;  /* 0x000000030000780c */ /* 0x000fe20003f25270 */
[----:B-----5:R-:W-:Y:S01]  /*06b0*/  IMAD R9, R7, R21, R4 ;  /* 0x0000001507097224 */ /* 0x020fe200078e0204 */
[----:B------:R-:W-:Y:S02]  /*06c0*/  ISETP.LT.U32.AND P0, PT, R22, 0x4, !P0 ;  /* 0x000000041600780c */ /* 0x000fe40004701070 */
[----:B------:R-:W-:Y:S01]  /*06d0*/  ISETP.EQ.OR P1, PT, R0, RZ, !P1 ;  /* 0x000000ff0000720c */ /* 0x000fe20004f22670 */
[----:B------:R-:W0:Y:S02]  /*06e0*/  FENCE.VIEW.ASYNC.S ;  /* 0x00000000000073c6 */ /* 0x000e240000000000 */
[----:B0-----:R0:W1:Y:S01]  /*06f0*/  @!UP0 SYNCS.EXCH.64 URZ, [UR6+0x50], UR4 ;  /* 0x00005004063f85b2 */ /* 0x0010620008000100 */
[----:B------:R-:W-:Y:S02]  /*0700*/  @P4 LEA.HI R2, R22, R22, RZ, 0x1 ;  /* 0x0000001616024211 */ /* 0x000fe400078f08ff */
[----:B------:R-:W-:-:S02]  /*0710*/  ISETP.EQ.AND P1, PT, R5, RZ, P1 ;  /* 0x000000ff0500720c */ /* 0x000fc40000f22270 */
[----:B------:R-:W-:Y:S02]  /*0720*/  @P4 SHF.R.S32.HI R2, RZ, 0x1, R2 ;  /* 0x00000001ff024819 */ /* 0x000fe40000011402 */
[----:B------:R-:W-:Y:S02]  /*0730*/  ISETP.GE.U32.AND P6, PT, R6, 0x2, PT ;  /* 0x000000020600780c */ /* 0x000fe40003fc6070 */
[----:B------:R-:W-:Y:S02]  /*0740*/  @P4 ISETP.NE.AND P5, PT, R2, R9, PT ;  /* 0x000000090200420c */ /* 0x000fe40003fa5270 */
[----:B------:R-:W-:Y:S02]  /*0750*/  SEL R2, RZ, 0x1, !P0 ;  /* 0x00000001ff027807 */ /* 0x000fe40004000000 */
[----:B------:R-:W-:Y:S02]  /*0760*/  @P4 SEL R23, RZ, 0x1, P5 ;  /* 0x00000001ff174807 */ /* 0x000fe40002800000 */
[----:B------:R-:W-:Y:S01]  /*0770*/  SEL R19, RZ, 0x1, !P1 ;  /* 0x00000001ff137807 */ /* 0x000fe20004800000 */
[----:B------:R0:W2:Y:S01]  /*0780*/  @!UP1 SYNCS.EXCH.64 URZ, [UR6+0x58], UR4 ;  /* 0x00005804063f95b2 */ /* 0x0000a20008000100 */
[----:B------:R-:W-:Y:S01]  /*0790*/  LOP3.LUT R23, R23, R2, RZ, 0xc0, !PT ;  /* 0x0000000217177212 */ /* 0x000fe200078ec0ff */
[----:B------:R-:W-:Y:S01]  /*07a0*/  NOP ;  /* 0x0000000000007918 */ /* 0x000fe20000000000 */
[----:B------:R-:W-:Y:S01]  /*07b0*/  SEL R19, R19, 0x2, P6 ;  /* 0x0000000213137807 */ /* 0x000fe20003000000 */
[----:B------:R-:W-:Y:S06]  /*07c0*/  @!P2 BRA `(.L_x_3) ;  /* 0x000000000008a947 */ /* 0x000fec0003800000 */
[----:B-12-4-:R-:W-:Y:S01]  /*07d0*/  UCGABAR_ARV ;  /* 0x00000000000079c7 */ /* 0x016fe20008000000 */
[----:B------:R-:W-:Y:S05]  /*07e0*/  BRA `(.L_x_4) ;  /* 0x0000000000047947 */ /* 0x000fea0003800000 */
.L_x_3:
[----:B-12-4-:R-:W-:Y:S01]  /*07f0*/  NOP ;  /* 0x0000000000007918 */ /* 0x016fe20000000000 */
.L_x_4:
[----:B------:R-:W1:Y:S01]  /*0800*/  LDC R2, c[0x0][0x65c] ;  /* 0x00019700ff027b82 */ /* 0x000e620000000800 */
[----:B------:R-:W-:Y:S02]  /*0810*/  IMAD.U32 R8, RZ, RZ, UR8 ;  /* 0x00000008ff087e24 */ /* 0x000fe4000f8e00ff */
[----:B------:R-:W-:Y:S01]  /*0820*/  IMAD.MOV.U32 R9, RZ, RZ, RZ ;  /* 0x000000ffff097224 */ /* 0x000fe200078e00ff */
[----:B-1----:R-:W-:-:S04]  /*0830*/  ISETP.NE.AND P1, PT, R2, 0x1, PT ;  /* 0x000000010200780c */ /* 0x002fc80003f25270 */
[----:B------:R-:W-:-:S09]  /*0840*/  P2R R5, PR, RZ, 0x2 ;  /* 0x00000002ff057803 */ /* 0x000fd20000000000 */
[----:B------:R-:W1:Y:S01]  /*0850*/  @P1 LDC R17, c[0x0][0x10] ;  /* 0x00000400ff111b82 */ /* 0x000e620000000800 */
[----:B------:R-:W-:Y:S02]  /*0860*/  @P1 IMAD.MOV.U32 R5, RZ, RZ, RZ ;  /* 0x000000ffff051224 */ /* 0x000fe400078e00ff */
[----:B------:R-:W-:-:S05]  /*0870*/  @P1 IMAD.MOV.U32 R13, RZ, RZ, RZ ;  /* 0x000000ffff0d1224 */ /* 0x000fca00078e00ff */
[----:B------:R-:W2:Y:S01]  /*0880*/  @!P1 LDC R11, c[0x0][0xc] ;  /* 0x00000300ff0b9b82 */ /* 0x000ea20000000800 */
[----:B-1----:R-:W-:-:S04]  /*0890*/  @P1 IMAD.WIDE.U32 R16, R17, UR8, R4 ;  /* 0x0000000811101c25 */ /* 0x002fc8000f8e0004 */
[----:B------:R-:W-:Y:S02]  /*08a0*/  @P1 IMAD.IADD R17, R17, 0x1, R13 ;  /* 0x0000000111111824 */ /* 0x000fe400078e020d */
[----:B--2---:R-:W-:-:S04]  /*08b0*/  @!P1 IMAD.WIDE.U32 R8, R4, R11, R8 ;  /* 0x0000000b04089225 */ /* 0x004fc800078e0008 */
[----:B------:R-:W-:Y:S02]  /*08c0*/  @!P1 IMAD.MOV.U32 R16, RZ, RZ, R8 ;  /* 0x000000ffff109224 */ /* 0x000fe400078e0008 */
[----:B------:R-:W-:Y:S01]  /*08d0*/  @!P1 IMAD.MOV.U32 R17, RZ, RZ, R9 ;  /* 0x000000ffff119224 */ /* 0x000fe200078e0009 */
[----:B------:R-:W-:Y:S06]  /*08e0*/  @!P2 BRA `(.L_x_5) ;  /* 0x00000000000ca947 */ /* 0x000fec0003800000 */
[----:B------:R-:W-:Y:S01]  /*08f0*/  UCGABAR_WAIT ;  /* 0x0000000000007dc7 */ /* 0x000fe20008000000 */
[----:B------:R-:W-:Y:S01]  /*0900*/  CCTL.IVALL ;  /* 0x00000000ff00798f */ /* 0x000fe20002000000 */
[----:B------:R-:W-:Y:S05]  /*0910*/  BRA `(.L_x_6) ;  /* 0x0000000000047947 */ /* 0x000fea0003800000 */
.L_x_5:
[----:B------:R-:W-:Y:S06]  /*0920*/  BAR.SYNC.DEFER_BLOCKING 0x0 ;  /* 0x0000000000007b1d */ /* 0x000fec0000010000 */
.L_x_6:
[----:B------:R-:W-:Y:S05]  /*0930*/  @!P3 BRA `(.L_x_7) ;  /* 0x000000540020b947 */ /* 0x000fea0003800000 */
[----:B------:R-:W-:-:S13]  /*0940*/  ISETP.GT.U32.AND P0, PT, R6, 0x1, PT ;  /* 0x000000010600780c */ /* 0x000fda0003f04070 */
[----:B0-----:R-:W-:Y:S05]  /*0950*/  @P0 EXIT ;  /* 0x000000000000094d */ /* 0x001fea0003800000 */
[----:B------:R-:W-:Y:S01]  /*0960*/  ULDC.64 UR4, c[0x0][0x650] ;  /* 0x0001940000047ab9 */ /* 0x000fe20000000a00 */
[----:B------:R-:W-:Y:S01]  /*0970*/  PRMT R0, RZ, 0x7610, R0 ;  /* 0x00007610ff007816 */ /* 0x000fe20000000000 */
[----:B------:R-:W-:Y:S01]  /*0980*/  IMAD.MOV.U32 R92, RZ, RZ, -0x1 ;  /* 0xffffffffff5c7424 */ /* 0x000fe200078e00ff */
[----:B------:R-:W-:Y:S01]  /*0990*/  ISETP.GE.U32.AND P0, PT, R16, UR4, PT ;  /* 0x0000000410007c0c */ /* 0x000fe2000bf06070 */
[----:B------:R-:W-:Y:S02]  /*09a0*/  IMAD.MOV.U32 R93, RZ, RZ, -0x1 ;  /* 0xffffffffff5d7424 */ /* 0x000fe400078e00ff */
[----:B------:R-:W-:Y:S01]  /*09b0*/  IMAD.MOV.U32 R88, RZ, RZ, -0x1 ;  /* 0xffffffffff587424 */ /* 0x000fe200078e00ff */
[----:B------:R-:W-:-:S13]  /*09c0*/  ISETP.GE.U32.AND.EX P0, PT, R17, UR5, PT, P0 ;  /* 0x0000000511007c0c */ /* 0x000fda000bf06100 */
[----:B------:R-:W-:Y:S05]  /*09d0*/  @P0 BRA `(.L_x_8) ;  /* 0x0000000400280947 */ /* 0x000fea0003800000 */
[----:B------:R-:W0:Y:S01]  /*09e0*/  LDC.64 R24, c[0x0][0x628] ;  /* 0x00018a00ff187b82 */ /* 0x000e220000000a00 */
[----:B------:R-:W-:Y:S02]  /*09f0*/  IMAD.MOV.U32 R8, RZ, RZ, R16 ;  /* 0x000000ffff087224 */ /* 0x000fe400078e0010 */
[----:B------:R-:W-:-:S05]  /*0a00*/  IMAD.MOV.U32 R9, RZ, RZ, R17 ;  /* 0x000000ffff097224 */ /* 0x000fca00078e0011 */
[----:B------:R-:W1:Y:S08]  /*0a10*/  LDC R0, c[0x0][0x630] ;  /* 0x00018c00ff007b82 */ /* 0x000e700000000800 */
[----:B------:R-:W2:Y:S01]  /*0a20*/  LDC.64 R26, c[0x0][0x620] ;  /* 0x00018800ff1a7b82 */ /* 0x000ea20000000a00 */
[----:B0-----:R-:W-:-:S04]  /*0a30*/  ISETP.NE.U32.AND P0, PT, R24, RZ, PT ;  /* 0x000000ff1800720c */ /* 0x001fc80003f05070 */
[----:B------:R-:W-:-:S13]  /*0a40*/  ISETP.NE.AND.EX P0, PT, R25, RZ, PT, P0 ;  /* 0x000000ff1900720c */ /* 0x000fda0003f05300 */
[----:B-12---:R-:W-:Y:S05]  /*0a50*/  @!P0 BRA `(.L_x_9) ;  /* 0x0000000000288947 */ /* 0x006fea0003800000 */
[----:B------:R-:W0:Y:S02]  /*0a60*/  LDC R13, c[0x0][0x634] ;  /* 0x00018d00ff0d7b82 */ /* 0x000e240000000800 */
[----:B0-----:R-:W-:-:S05]  /*0a70*/  IADD3 R13, P0, R16, R13, RZ ;  /* 0x0000000d100d7210 */ /* 0x001fca0007f1e0ff */
[----:B------:R-:W-:-:S04]  /*0a80*/  IMAD.X R15, RZ, RZ, R17, P0 ;  /* 0x000000ffff0f7224 */ /* 0x000fc800000e0611 */
[----:B------:R-:W-:-:S04]  /*0a90*/  IMAD.WIDE.U32 R8, R15, R24, RZ ;  /* 0x000000180f087225 */ /* 0x000fc800078e00ff */
[----:B------:R-:W-:-:S04]  /*0aa0*/  IMAD.WIDE.U32 R10, P0, R13, R25, R8 ;  /* 0x000000190d0a7225 */ /* 0x000fc80007800008 */
[----:B------:R-:W-:-:S04]  /*0ab0*/  IMAD.WIDE.U32 R8, R13, R24, RZ ;  /* 0x000000180d087225 */ /* 0x000fc800078e00ff */
[----:B------:R-:W-:Y:S01]  /*0ac0*/  IMAD.X R13, RZ, RZ, RZ, P0 ;  /* 0x000000ffff0d7224 */ /* 0x000fe200000e06ff */
[----:B------:R-:W-:Y:S01]  /*0ad0*/  IADD3 RZ, P0, R9, R10, RZ ;  /* 0x0000000a09ff7210 */ /* 0x000fe20007f1e0ff */
[----:B------:R-:W-:-:S04]  /*0ae0*/  IMAD.MOV.U32 R12, RZ, RZ, R11 ;  /* 0x000000ffff0c7224 */ /* 0x000fc800078e000b */
[----:B------:R-:W-:-:S08]  /*0af0*/  IMAD.WIDE.U32.X R8, R15, R25, R12, P0 ;  /* 0x000000190f087225 */ /* 0x000fd000000e040c */
.L_x_9:
[----:B------:R-:W0:Y:S01]  /*0b00*/  LDC.64 R24, c[0x0][0x640] ;  /* 0x00019000ff187b82 */ /* 0x000e220000000a00 */
[-CC-:B------:R-:W-:Y:S01]  /*0b10*/  SHF.R.U64 R88, R8, R0.reuse, R9.reuse ;  /* 0x0000000008587219 */ /* 0x180fe20000001209 */
[----:B------:R-:W-:Y:S01]  /*0b20*/  IMAD R30, R7, R21, R4 ;  /* 0x00000015071e7224 */ /* 0x000fe200078e0204 */
[----:B------:R-:W-:Y:S01]  /*0b30*/  SHF.R.U32.HI R0, RZ, R0, R9 ;  /* 0x00000000ff007219 */ /* 0x000fe20000011609 */
[----:B------:R-:W-:Y:S01]  /*0b40*/  IMAD.MOV.U32 R21, RZ, RZ, 0x1 ;  /* 0x00000001ff157424 */ /* 0x000fe200078e00ff */
[----:B------:R-:W-:-:S03]  /*0b50*/  IADD3 R5, P0, RZ, -R88, RZ ;  /* 0x80000058ff057210 */ /* 0x000fc60007f1e0ff */
[----:B------:R-:W1:Y:S02]  /*0b60*/  LDC R6, c[0x0][0x618] ;  /* 0x00018600ff067b82 */ /* 0x000e640000000800 */
[----:B------:R-:W-:-:S04]  /*0b70*/  IMAD.X R9, RZ, RZ, ~R0, P0 ;  /* 0x000000ffff097224 */ /* 0x000fc800000e0e00 */
[-C--:B------:R-:W-:Y:S02]  /*0b80*/  IMAD R0, R9, R26.reuse, RZ ;  /* 0x0000001a09007224 */ /* 0x080fe400078e02ff */
[----:B------:R-:W2:Y:S01]  /*0b90*/  LDC R11, c[0x0][0x608] ;  /* 0x00018200ff0b7b82 */ /* 0x000ea20000000800 */
[----:B------:R-:W-:-:S04]  /*0ba0*/  IMAD.WIDE.U32 R8, R5, R26, R16 ;  /* 0x0000001a05087225 */ /* 0x000fc800078e0010 */
[----:B------:R-:W-:-:S03]  /*0bb0*/  IMAD R5, R5, R27, R0 ;  /* 0x0000001b05057224 */ /* 0x000fc600078e0200 */
[----:B------:R-:W3:Y:S01]  /*0bc0*/  LDC R12, c[0x0][0x658] ;  /* 0x00019600ff0c7b82 */ /* 0x000ee20000000800 */
[----:B0-----:R-:W-:Y:S01]  /*0bd0*/  ISETP.NE.U32.AND P0, PT, R24, RZ, PT ;  /* 0x000000ff1800720c */ /* 0x001fe20003f05070 */
[----:B------:R-:W-:Y:S02]  /*0be0*/  IMAD.IADD R5, R9, 0x1, R5 ;  /* 0x0000000109057824 */ /* 0x000fe400078e0205 */
[----:B------:R-:W-:Y:S01]  /*0bf0*/  IMAD.MOV.U32 R9, RZ, RZ, -0x1 ;  /* 0xffffffffff097424 */ /* 0x000fe200078e00ff */
[----:B------:R-:W-:-:S03]  /*0c00*/  ISETP.NE.AND.EX P0, PT, R25, RZ, PT, P0 ;  /* 0x000000ff1900720c */ /* 0x000fc60003f05300 */
[----:B------:R-:W0:Y:S01]  /*0c10*/  LDC R15, c[0x0][0x600] ;  /* 0x00018000ff0f7b82 */ /* 0x000e220000000800 */
[-CC-:B-1----:R-:W-:Y:S02]  /*0c20*/  SHF.R.U64 R13, R8, R6.reuse, R5.reuse ;  /* 0x00000006080d7219 */ /* 0x182fe40000001205 */
[----:B------:R-:W-:-:S05]  /*0c30*/  SHF.R.U32.HI R0, RZ, R6, R5 ;  /* 0x00000006ff007219 */ /* 0x000fca0000011605 */
[----:B------:R-:W1:Y:S01]  /*0c40*/  LDC R14, c[0x0][0x648] ;  /* 0x00019200ff0e7b82 */ /* 0x000e620000000800 */
[-CC-:B--2---:R-:W-:Y:S02]  /*0c50*/  SHF.R.U64 R27, R13, R11.reuse, R0.reuse ;  /* 0x0000000b0d1b7219 */ /* 0x184fe40000001200 */
[----:B------:R-:W-:-:S05]  /*0c60*/  SHF.R.U32.HI R5, RZ, R11, R0 ;  /* 0x0000000bff057219 */ /* 0x000fca0000011600 */
[----:B------:R-:W2:Y:S01]  /*0c70*/  LDC R20, c[0x0][0x638] ;  /* 0x00018e00ff147b82 */ /* 0x000ea20000000800 */
[-CC-:B---3--:R-:W-:Y:S02]  /*0c80*/  SHF.R.U64 R28, R27, R12.reuse, R5.reuse ;  /* 0x0000000c1b1c7219 */ /* 0x188fe40000001205 */
[-C--:B------:R-:W-:Y:S02]  /*0c90*/  SHF.L.U32 R0, R9, R12.reuse, RZ ;  /* 0x0000000c09007219 */ /* 0x080fe400000006ff */
[----:B------:R-:W-:Y:S01]  /*0ca0*/  SHF.R.U32.HI R5, RZ, R12, R5 ;  /* 0x0000000cff057219 */ /* 0x000fe20000011605 */
[----:B------:R-:W-:Y:S01]  /*0cb0*/  IMAD.MOV.U32 R4, RZ, RZ, R28 ;  /* 0x000000ffff047224 */ /* 0x000fe200078e001c */
[----:B------:R-:W-:Y:S01]  /*0cc0*/  LOP3.LUT R10, RZ, R0, RZ, 0x33, !PT ;  /* 0x00000000ff0a7212 */ /* 0x000fe200078e33ff */
[----:B------:R-:W3:Y:S01]  /*0cd0*/  LDC R26, c[0x0][0x610] ;  /* 0x00018400ff1a7b82 */ /* 0x000ee20000000800 */
[----:B------:R-:W-:Y:S05]  /*0ce0*/  @!P0 BRA `(.L_x_10) ;  /* 0x0000000000288947 */ /* 0x000fea0003800000 */
[----:B------:R-:W4:Y:S02]  /*0cf0*/  LDC R9, c[0x0][0x64c] ;  /* 0x00019300ff097b82 */ /* 0x000f240000000800 */
[----:B----4-:R-:W-:-:S05]  /*0d00*/  IADD3 R9, P0, R28, R9, RZ ;  /* 0x000000091c097210 */ /* 0x010fca0007f1e0ff */
        /* <DEDUP_REMOVED lines=8> */
.L_x_10:
[----:B-1----:R-:W-:Y:S01]  /*0d90*/  SHF.R.U64 R4, R4, R14, R5 ;  /* 0x0000000e04047219 */ /* 0x002fe20000001205 */
[----:B0-----:R-:W-:Y:S01]  /*0da0*/  VIADD R6, R15, 0xffffffff ;  /* 0xffffffff0f067836 */ /* 0x001fe20000000000 */
[----:B------:R-:W-:Y:S02]  /*0db0*/  SHF.L.U32 R0, R21, R12, RZ ;  /* 0x0000000c15007219 */ /* 0x000fe400000006ff */
[----:B------:R-:W-:Y:S01]  /*0dc0*/  LOP3.LUT R5, R27, R10, RZ, 0xc0, !PT ;  /* 0x0000000a1b057212 */ /* 0x000fe200078ec0ff */
[----:B------:R-:W-:Y:S01]  /*0dd0*/  IMAD.MOV R7, RZ, RZ, -R4 ;  /* 0x000000ffff077224 */ /* 0x000fe200078e0a04 */
[----:B------:R-:W-:Y:S02]  /*0de0*/  SEL R3, R3, R30, !P1 ;  /* 0x0000001e03037207 */ /* 0x000fe40004800000 */
[----:B------:R-:W-:Y:S01]  /*0df0*/  LOP3.LUT R6, R13, R6, RZ, 0xc0, !PT ;  /* 0x000000060d067212 */ /* 0x000fe200078ec0ff */
[----:B------:R-:W-:Y:S02]  /*0e00*/  IMAD R4, R0, R4, R5 ;  /* 0x0000000400047224 */ /* 0x000fe400078e0205 */
[----:B--2---:R-:W-:-:S02]  /*0e10*/  IMAD R0, R7, R20, R28 ;  /* 0x0000001407007224 */ /* 0x004fc400078e021c */
[----:B---3--:R-:W-:Y:S02]  /*0e20*/  IMAD R3, R4, R26, R3 ;  /* 0x0000001a04037224 */ /* 0x008fe400078e0203 */
[----:B------:R-:W-:Y:S02]  /*0e30*/  IMAD R92, R0, R15, R6 ;  /* 0x0000000f005c7224 */ /* 0x000fe400078e0206 */
[----:B------:R-:W-:-:S03]  /*0e40*/  IMAD.MOV.U32 R4, RZ, RZ, 0x1 ;  /* 0x00000001ff047424 */ /* 0x000fc600078e00ff */
[----:B------:R-:W-:Y:S02]  /*0e50*/  SEL R93, R92, R3, !P1 ;  /* 0x000000035c5d7207 */ /* 0x000fe40004800000 */
[----:B------:R-:W-:Y:S02]  /*0e60*/  PRMT R0, R4, 0x7610, R0 ;  /* 0x0000761004007816 */ /* 0x000fe40000000000 */
[----:B------:R-:W-:-:S07]  /*0e70*/  SEL R92, R3, R92, !P1 ;  /* 0x0000005c035c7207 */ /* 0x000fce0004800000 */
.L_x_8:
[----:B------:R-:W-:-:S08]  /*0e80*/  NOP ;  /* 0x0000000000007918 */ /* 0x000fd00000000000 */
[----:B------:R-:W0:Y:S02]  /*0e90*/  USETMAXREG.TRY_ALLOC.CTAPOOL UP0, 0xe8 ;  /* 0x000000e8000079c8 */ /* 0x000e240008000600 */
[----:B0-----:R-:W-:-:S13]  /*0ea0*/  PLOP3.LUT P0, PT, PT, PT, UP0, 0x80, 0x0 ;  /* 0x000000000000781c */ /* 0x001fda0003f0f008 */
[----:B------:R-:W-:Y:S05]  /*0eb0*/  @!P0 BRA `(.L_x_8) ;  /* 0xfffffffc00f08947 */ /* 0x000fea000383ffff */
[----:B------:R-:W-:Y:S01]  /*0ec0*/  ULDC.64 UR4, c[0x0][0x598] ;  /* 0x0001660000047ab9 */ /* 0x000fe20000000a00 */
[----:B------:R-:W-:Y:S01]  /*0ed0*/  ULDC.64 UR36, c[0x0][0x208] ;  /* 0x0000820000247ab9 */ /* 0x000fe20000000a00 */
[----:B------:R-:W-:-:S04]  /*0ee0*/  ISETP.NE.U32.AND P0, PT, RZ, UR4, PT ;  /* 0x00000004ff007c0c */ /* 0x000fc8000bf05070 */
[----:B------:R-:W-:-:S13]  /*0ef0*/  ISETP.NE.AND.EX P0, PT, RZ, UR5, PT, P0 ;  /* 0x00000005ff007c0c */ /* 0x000fda000bf05300 */
[----:B------:R-:W-:Y:S05]  /*0f00*/  @!P0 BRA `(.L_x_11) ;  /* 0x00000000001c8947 */ /* 0x000fea0003800000 */
[----:B------:R-:W0:Y:S02]  /*0f10*/  LDC.64 R4, c[0x0][0x598] ;  /* 0x00016600ff047b82 */ /* 0x000e240000000a00 */
[----:B0-----:R-:W2:Y:S02]  /*0f20*/  LDG.E.64 R4, desc[UR36][R4.64] ;  /* 0x0000002404047981 */ /* 0x001ea4000c1e1b00 */
[----:B--2---:R-:W-:-:S04]  /*0f30*/  ISETP.NE.U32.AND P0, PT, R4, RZ, PT ;  /* 0x000000ff0400720c */ /* 0x004fc80003f05070 */
[----:B------:R-:W-:-:S13]  /*0f40*/  ISETP.NE.AND.EX P0, PT, R5, RZ, PT, P0 ;  /* 0x000000ff0500720c */ /* 0x000fda0003f05300 */
[----:B------:R-:W-:Y:S05]  /*0f50*/  @!P0 BRA `(.L_x_11) ;  /* 0x0000000000088947 */ /* 0x000fea0003800000 */
[----:B------:R0:W5:Y:S01]  /*0f60*/  LD.E R89, desc[UR36][R4.64] ;  /* 0x0000002404597980 */ /* 0x000162000c101900 */
[----:B------:R-:W-:Y:S05]  /*0f70*/  BRA `(.L_x_12) ;  /* 0x0000000000247947 */ /* 0x000fea0003800000 */
.L_x_11:
[----:B------:R-:W-:Y:S02]  /*0f80*/  ULDC.64 UR4, c[0x0][0x588] ;  /* 0x0001620000047ab9 */ /* 0x000fe40000000a00 */
[----:B------:R-:W-:-:S04]  /*0f90*/  ISETP.NE.U32.AND P0, PT, RZ, UR4, PT ;  /* 0x00000004ff007c0c */ /* 0x000fc8000bf05070 */
[----:B------:R-:W-:-:S13]  /*0fa0*/  ISETP.NE.AND.EX P0, PT, RZ, UR5, PT, P0 ;  /* 0x00000005ff007c0c */ /* 0x000fda000bf05300 */
[----:B------:R-:W-:Y:S05]  /*0fb0*/  @!P0 BRA `(.L_x_13) ;  /* 0x00000000000c8947 */ /* 0x000fea0003800000 */
[----:B------:R-:W0:Y:S02]  /*0fc0*/  LDC.64 R4, c[0x0][0x588] ;  /* 0x00016200ff047b82 */ /* 0x000e240000000a00 */
[----:B0-----:R1:W5:Y:S01]  /*0fd0*/  LDG.E R89, desc[UR36][R4.64] ;  /* 0x0000002404597981 */ /* 0x001362000c1e1900 */
[----:B------:R-:W-:Y:S05]  /*0fe0*/  BRA `(.L_x_12) ;  /* 0x0000000000087947 */ /* 0x000fea0003800000 */
.L_x_13:
[----:B------:R-:W-:Y:S02]  /*0ff0*/  ULDC UR4, c[0x0][0x580] ;  /* 0x0001600000047ab9 */ /* 0x000fe40000000800 */
[----:B------:R-:W-:-:S07]  /*1000*/  IMAD.U32 R89, RZ, RZ, UR4 ;  /* 0x00000004ff597e24 */ /* 0x000fce000f8e00ff */
.L_x_12:
[----:B------:R-:W-:Y:S02]  /*1010*/  ULDC.64 UR4, c[0x0][0x5a0] ;  /* 0x0001680000047ab9 */ /* 0x000fe40000000a00 */
[----:B------:R-:W-:-:S04]  /*1020*/  ISETP.NE.U32.AND P0, PT, RZ, UR4, PT ;  /* 0x00000004ff007c0c */ /* 0x000fc8000bf05070 */
[----:B------:R-:W-:-:S13]  /*1030*/  ISETP.NE.AND.EX P0, PT, RZ, UR5, PT, P0 ;  /* 0x00000005ff007c0c */ /* 0x000fda000bf05300 */
[----:B------:R-:W-:Y:S05]  /*1040*/  @!P0 BRA `(.L_x_14) ;  /* 0x00000000001c8947 */ /* 0x000fea0003800000 */
[----:B01----:R-:W0:Y:S02]  /*1050*/  LDC.64 R4, c[0x0][0x5a0] ;  /* 0x00016800ff047b82 */ /* 0x003e240000000a00 */
[----:B0-----:R-:W2:Y:S02]  /*1060*/  LDG.E.64 R4, desc[UR36][R4.64] ;  /* 0x0000002404047981 */ /* 0x001ea4000c1e1b00 */
[----:B--2---:R-:W-:-:S04]  /*1070*/  ISETP.NE.U32.AND P0, PT, R4, RZ, PT ;  /* 0x000000ff0400720c */ /* 0x004fc80003f05070 */
[----:B------:R-:W-:-:S13]  /*1080*/  ISETP.NE.AND.EX P0, PT, R5, RZ, PT, P0 ;  /* 0x000000ff0500720c */ /* 0x000fda0003f05300 */
[----:B------:R-:W-:Y:S05]  /*1090*/  @!P0 BRA `(.L_x_14) ;  /* 0x0000000000088947 */ /* 0x000fea0003800000 */
[----:B------:R0:W5:Y:S01]  /*10a0*/  LD.E R90, desc[UR36][R4.64] ;  /* 0x00000024045a7980 */ /* 0x000162000c101900 */
[----:B------:R-:W-:Y:S05]  /*10b0*/  BRA `(.L_x_15) ;  /* 0x0000000000247947 */ /* 0x000fea0003800000 */
.L_x_14:
[----:B------:R-:W-:Y:S02]  /*10c0*/  ULDC.64 UR4, c[0x0][0x590] ;  /* 0x0001640000047ab9 */ /* 0x000fe40000000a00 */
[----:B------:R-:W-:-:S04]  /*10d0*/  ISETP.NE.U32.AND P0, PT, RZ, UR4, PT ;  /* 0x00000004ff007c0c */ /* 0x000fc8000bf05070 */
[----:B------:R-:W-:-:S13]  /*10e0*/  ISETP.NE.AND.EX P0, PT, RZ, UR5, PT, P0 ;  /* 0x00000005ff007c0c */ /* 0x000fda000bf05300 */
[----:B------:R-:W-:Y:S05]  /*10f0*/  @!P0 BRA `(.L_x_16) ;  /* 0x00000000000c8947 */ /* 0x000fea0003800000 */
[----:B------:R-:W2:Y:S02]  /*1100*/  LDC.64 R90, c[0x0][0x590] ;  /* 0x00016400ff5a7b82 */ /* 0x000ea40000000a00 */
[----:B--2---:R2:W5:Y:S01]  /*1110*/  LDG.E R90, desc[UR36][R90.64] ;  /* 0x000000245a5a7981 */ /* 0x004562000c1e1900 */
[----:B------:R-:W-:Y:S05]  /*1120*/  BRA `(.L_x_15) ;  /* 0x0000000000087947 */ /* 0x000fea0003800000 */
.L_x_16:
[----:B------:R-:W-:Y:S02]  /*1130*/  ULDC UR4, c[0x0][0x584] ;  /* 0x0001610000047ab9 */ /* 0x000fe40000000800 */
[----:B------:R-:W-:-:S07]  /*1140*/  IMAD.U32 R90, RZ, RZ, UR4 ;  /* 0x00000004ff5a7e24 */ /* 0x000fce000f8e00ff */
.L_x_15:
[----:B------:R-:W-:-:S13]  /*1150*/  LOP3.LUT P0, RZ, R0, 0xff, RZ, 0xc0, !PT ;  /* 0x000000ff00ff7812 */ /* 0x000fda000780c0ff */
[----:B------:R-:W-:Y:S05]  /*1160*/  @!P0 EXIT ;  /* 0x000000000000894d */ /* 0x000fea0003800000 */
[----:B------:R-:W-:Y:S01]  /*1170*/  ULDC UR4, c[0x0][0x28c] ;  /* 0x0000a30000047ab9 */ /* 0x000fe20000000800 */
[----:B------:R-:W-:Y:S01]  /*1180*/  UMOV UR38, URZ ;  /* 0x0000003f00267c82 */ /* 0x000fe20008000000 */
[----:B------:R-:W-:Y:S01]  /*1190*/  UIADD3 UR4, UR4, 0x7f, URZ ;  /* 0x0000007f04047890 */ /* 0x000fe2000fffe03f */
[----:B------:R-:W-:-:S03]  /*11a0*/  UMOV UR39, URZ ;  /* 0x0000003f00277c82 */ /* 0x000fc60008000000 */
[----:B------:R-:W-:-:S04]  /*11b0*/  USHF.R.S32.HI UR5, URZ, 0x1f, UR4 ;  /* 0x0000001f3f057899 */ /* 0x000fc80008011404 */
[----:B------:R-:W-:-:S04]  /*11c0*/  ULEA.HI UR5, UR5, UR4, URZ, 0x7 ;  /* 0x0000000405057291 */ /* 0x000fc8000f8f383f */
[----:B------:R-:W-:-:S12]  /*11d0*/  USHF.R.S32.HI UR40, URZ, 0x7, UR5 ;  /* 0x000000073f287899 */ /* 0x000fd80008011405 */
.L_x_166:
[----:B------:R-:W-:Y:S01]  /*11e0*/  LOP3.LUT R0, R18, 0x80, RZ, 0xc0, !PT ;  /* 0x0000008012007812 */ /* 0x000fe200078ec0ff */
[----:B------:R-:W3:Y:S01]  /*11f0*/  S2UR UR7, SR_CgaCtaId ;  /* 0x00000000000779c3 */ /* 0x000ee20000008800 */
[----:B------:R-:W-:Y:S02]  /*1200*/  UMOV UR6, 0x400 ;  /* 0x0000040000067882 */ /* 0x000fe40000000000 */
[----:B------:R-:W-:-:S06]  /*1210*/  SHF.R.U32.HI R0, RZ, 0x7, R0 ;  /* 0x00000007ff007819 */ /* 0x000fcc0000011600 */
[----:B----4-:R-:W4:Y:S01]  /*1220*/  SHFL.IDX PT, R0, R0, RZ, 0x1f ;  /* 0x00001fff00007589 */ /* 0x010f2200000e0000 */
[----:B---3--:R-:W-:Y:S01]  /*1230*/  ULEA UR6, UR7, UR6, 0x18 ;  /* 0x0000000607067291 */ /* 0x008fe2000f8ec03f */
[----:B----4-:R-:W-:-:S13]  /*1240*/  R2UR UR4, R0 ;  /* 0x00000000000472ca */ /* 0x010fda00000e0000 */
[----:B------:R-:W-:-:S04]  /*1250*/  ULEA.HI UR5, UR4, UR4, URZ, 0x1 ;  /* 0x0000000404057291 */ /* 0x000fc8000f8f083f */
[----:B------:R-:W-:-:S04]  /*1260*/  ULOP3.LUT UR5, UR5, 0x7fffe, URZ, 0xc0, !UPT ;  /* 0x0007fffe05057892 */ /* 0x000fc8000f8ec03f */
[----:B------:R-:W-:-:S03]  /*1270*/  UIADD3 UR5, UR4, -UR5, URZ ;  /* 0x8000000504057290 */ /* 0x000fc6000fffe03f */
[----:B------:R-:W-:Y:S01]  /*1280*/  ULDC UR4, c[0x0][0x28c] ;  /* 0x0000a30000047ab9 */ /* 0x000fe20000000800 */
[----:B------:R-:W-:Y:S01]  /*1290*/  ULEA UR5, UR5, UR6, 0xd ;  /* 0x0000000605057291 */ /* 0x000fe2000f8e683f */
[----:B------:R-:W-:-:S03]  /*12a0*/  ISETP.LT.AND P0, PT, RZ, UR4, PT ;  /* 0x00000004ff007c0c */ /* 0x000fc6000bf01270 */
[----:B------:R-:W-:-:S04]  /*12b0*/  UIADD3 UR5, UR5, 0x100, URZ ;  /* 0x0000010005057890 */ /* 0x000fc8000fffe03f */
[----:B------:R-:W-:-:S04]  /*12c0*/  USHF.R.U32.HI UR5, URZ, 0x4, UR5 ;  /* 0x000000043f057899 */ /* 0x000fc80008011605 */
[----:B------:R-:W-:-:S04]  /*12d0*/  ULOP3.LUT UR5, UR5, 0x3fff, URZ, 0xc0, !UPT ;  /* 0x00003fff05057892 */ /* 0x000fc8000f8ec03f */
[----:B------:R-:W-:Y:S01]  /*12e0*/  ULOP3.LUT UR41, UR5, 0x10000, URZ, 0xfc, !UPT ;  /* 0x0001000005297892 */ /* 0x000fe2000f8efc3f */
[----:B01----:R-:W-:Y:S11]  /*12f0*/  @P0 BRA `(.L_x_17) ;  /* 0x0000000000400947 */ /* 0x003ff60003800000 */
[----:B------:R-:W-:Y:S01]  /*1300*/  MOV R0, 0x0 ;  /* 0x0000000000007802 */ /* 0x000fe20000000f00 */
[----:B------:R-:W-:Y:S01]  /*1310*/  ULDC.64 UR4, c[0x4][0x68] ;  /* 0x01001a0000047ab9 */ /* 0x000fe20000000a00 */
[----:B------:R-:W-:Y:S01]  /*1320*/  ULDC.64 UR6, c[0x4][0x8] ;  /* 0x0100020000067ab9 */ /* 0x000fe20000000a00 */
[----:B01----:R-:W-:Y:S01]  /*1330*/  IMAD.U32 R4, RZ, RZ, UR4 ;  /* 0x00000004ff047e24 */ /* 0x003fe2000f8e00ff */
[----:B------:R0:W1:Y:S01]  /*1340*/  LDC.64 R14, c[0x4][R0] ;  /* 0x01000000000e7b82 */ /* 0x0000620000000a00 */
[----:B------:R-:W-:Y:S01]  /*1350*/  IMAD.U32 R5, RZ, RZ, UR5 ;  /* 0x00000005ff057e24 */ /* 0x000fe2000f8e00ff */
[----:B------:R-:W-:Y:S01]  /*1360*/  ULDC.64 UR4, c[0x4][0x70] ;  /* 0x01001c0000047ab9 */ /* 0x000fe20000000a00 */
[----:B------:R-:W-:Y:S02]  /*1370*/  IMAD.U32 R10, RZ, RZ, UR6 ;  /* 0x00000006ff0a7e24 */ /* 0x000fe4000f8e00ff */
[----:B------:R-:W-:Y:S02]  /*1380*/  IMAD.U32 R6, RZ, RZ, UR4 ;  /* 0x00000004ff067e24 */ /* 0x000fe4000f8e00ff */
[----:B------:R-:W-:-:S02]  /*1390*/  IMAD.U32 R7, RZ, RZ, UR5 ;  /* 0x00000005ff077e24 */ /* 0x000fc4000f8e00ff */
[----:B------:R-:W-:Y:S02]  /*13a0*/  IMAD.U32 R11, RZ, RZ, UR7 ;  /* 0x00000007ff0b7e24 */ /* 0x000fe4000f8e00ff */
[----:B------:R-:W-:Y:S02]  /*13b0*/  IMAD.MOV.U32 R8, RZ, RZ, 0x1e1 ;  /* 0x000001e1ff087424 */ /* 0x000fe400078e00ff */
[----:B------:R-:W-:Y:S02]  /*13c0*/  IMAD.MOV.U32 R12, RZ, RZ, 0x1 ;  /* 0x00000001ff0c7424 */ /* 0x000fe400078e00ff */
[----:B0-----:R-:W-:-:S07]  /*13d0*/  IMAD.MOV.U32 R13, RZ, RZ, RZ ;  /* 0x000000ffff0d7224 */ /* 0x001fce00078e00ff */
[----:B------:R-:W-:-:S07]  /*13e0*/  LEPC R20, `(.L_x_17) ;  /* 0x000000001014794e */ /* 0x000fce0000000000 */
[----:B-12--5:R-:W-:Y:S05]  /*13f0*/  CALL.ABS.NOINC R14 ;  /* 0x000000000e007343 */ /* 0x026fea0003c00000 */
.L_x_17:
[----:B------:R-:W-:-:S04]  /*1400*/  LOP3.LUT R0, R19, 0x1, RZ, 0xfc, !PT ;  /* 0x0000000113007812 */ /* 0x000fc800078efcff */
[----:B------:R-:W-:-:S13]  /*1410*/  ISETP.NE.AND P0, PT, R0, 0x3, PT ;  /* 0x000000030000780c */ /* 0x000fda0003f05270 */
[----:B------:R-:W-:Y:S05]  /*1420*/  @!P0 BRA `(.L_x_18) ;  /* 0x0000000000048947 */ /* 0x000fea0003800000 */
[----:B------:R-:W-:Y:S01]  /*1430*/  BPT.TRAP 0x1 ;  /* 0x000000040000795c */ /* 0x000fe20000300000 */
.L_x_18:
[----:B------:R-:W3:Y:S01]  /*1440*/  S2UR UR5, SR_CgaCtaId ;  /* 0x00000000000579c3 */ /* 0x000ee20000008800 */
[----:B------:R-:W-:Y:S01]  /*1450*/  UMOV UR4, 0x400 ;  /* 0x0000040000047882 */ /* 0x000fe20000000000 */
[----:B------:R-:W-:Y:S02]  /*1460*/  IMAD.U32 R0, RZ, RZ, UR38 ;  /* 0x00000026ff007e24 */ /* 0x000fe4000f8e00ff */
[----:B------:R-:W-:-:S03]  /*1470*/  IMAD.U32 R3, RZ, RZ, UR39 ;  /* 0x00000027ff037e24 */ /* 0x000fc6000f8e00ff */
[----:B------:R-:W-:Y:S01]  /*1480*/  SHF.L.U32 R0, R0, 0x1f, RZ ;  /* 0x0000001f00007819 */ /* 0x000fe200000006ff */
[----:B---3--:R-:W-:-:S06]  /*1490*/  ULEA UR4, UR5, UR4, 0x18 ;  /* 0x0000000405047291 */ /* 0x008fcc000f8ec03f */
[----:B------:R-:W-:-:S04]  /*14a0*/  IMAD.U32 R6, RZ, RZ, UR4 ;  /* 0x00000004ff067e24 */ /* 0x000fc8000f8e00ff */
[----:B------:R-:W-:-:S04]  /*14b0*/  IMAD R3, R3, 0x8, R6 ;  /* 0x0000000803037824 */ /* 0x000fc800078e0206 */
[----:B------:R3:W4:Y:S01]  /*14c0*/  SYNCS.PHASECHK.TRANS64.TRYWAIT P1, [R3+URZ], R0 ;  /* 0x00000000030075a7 */ /* 0x000722000802017f */
[----:B------:R-:W-:Y:S05]  /*14d0*/  @!P0 BRA `(.L_x_19) ;  /* 0x0000000000048947 */ /* 0x000fea0003800000 */
[----:B------:R-:W-:Y:S01]  /*14e0*/  BPT.TRAP 0x1 ;  /* 0x000000040000795c */ /* 0x000fe20000300000 */
.L_x_19:
[----:B----4-:R-:W-:Y:S05]  /*14f0*/  @P1 BRA `(.L_x_20) ;  /* 0x0000000000081947 */ /* 0x010fea0003800000 */
[----:B------:R-:W4:Y:S02]  /*1500*/  SYNCS.PHASECHK.TRANS64.TRYWAIT P1, [R3+URZ], R0 ;  /* 0x00000000030075a7 */ /* 0x000f24000802017f */
[----:B----4-:R-:W-:Y:S05]  /*1510*/  @!P1 BRA `(.L_x_21) ;  /* 0x0000005c00d09947 */ /* 0x010fea0003800000 */
.L_x_20:
[----:B------:R-:W-:-:S04]  /*1520*/  UISETP.LT.AND UP0, UPT, UR40, 0x1, UPT ;  /* 0x000000012800788c */ /* 0x000fc8000bf01270 */
[----:B------:R-:W-:-:S06]  /*1530*/  USEL UR4, UR40, 0x1, UP0 ;  /* 0x0000000128047887 */ /* 0x000fcc0008000000 */
[----:B---34-:R-:W-:Y:S01]  /*1540*/  IMAD.U32 R0, RZ, RZ, UR4 ;  /* 0x00000004ff007e24 */ /* 0x018fe2000f8e00ff */
[----:B------:R-:W-:Y:S05]  /*1550*/  WARPSYNC.ALL ;  /* 0x0000000000007948 */ /* 0x000fea0003800000 */
[----:B------:R-:W-:-:S04]  /*1560*/  IADD3 R0, -R0, UR40, RZ ;  /* 0x0000002800007c10 */ /* 0x000fc8000fffe1ff */
[----:B------:R-:W-:Y:S02]  /*1570*/  ISETP.GE.AND P1, PT, R0, 0x1, PT ;  /* 0x000000010000780c */ /* 0x000fe40003f26270 */
[----:B------:R-:W-:Y:S01]  /*1580*/  R2UR UR4, R6 ;  /* 0x00000000060472ca */ /* 0x000fe200000e0000 */
[----:B------:R-:W-:Y:S01]  /*1590*/  ULEA UR6, UR39, UR41, 0xb ;  /* 0x0000002927067291 */ /* 0x000fe2000f8e583f */
[----:B------:R-:W-:Y:S01]  /*15a0*/  WARPGROUP.ARRIVE ;  /* 0x00000000000079c5 */ /* 0x000fe20000000000 */
[----:B------:R-:W-:Y:S01]  /*15b0*/  UMOV UR9, 0x40000040 ;  /* 0x4000004000097882 */ /* 0x000fe20000000000 */
[----:B------:R-:W-:Y:S01]  /*15c0*/  UMOV UR11, 0x40000040 ;  /* 0x40000040000b7882 */ /* 0x000fe20000000000 */
[----:B------:R-:W-:-:S03]  /*15d0*/  UIADD3 UR7, UR6, 0x400, URZ ;  /* 0x0000040006077890 */ /* 0x000fc6000fffe03f */
[----:B------:R-:W-:-:S05]  /*15e0*/  UMOV UR8, UR6 ;  /* 0x0000000600087c82 */ /* 0x000fca0008000000 */
[----:B------:R-:W-:-:S04]  /*15f0*/  UIADD3 UR4, UR4, 0x20100, URZ ;  /* 0x0002010004047890 */ /* 0x000fc8000fffe03f */
[----:B------:R-:W-:-:S04]  /*1600*/  USHF.R.U32.HI UR4, URZ, 0x4, UR4 ;  /* 0x000000043f047899 */ /* 0x000fc80008011604 */
[----:B------:R-:W-:-:S04]  /*1610*/  ULOP3.LUT UR4, UR4, 0x3fff, URZ, 0xc0, !UPT ;  /* 0x00003fff04047892 */ /* 0x000fc8000f8ec03f */
[----:B------:R-:W-:-:S04]  /*1620*/  ULOP3.LUT UR4, UR4, 0x10000, URZ, 0xfc, !UPT ;  /* 0x0001000004047892 */ /* 0x000fc8000f8efc3f */
[----:B------:R-:W-:-:S07]  /*1630*/  ULEA UR5, UR39, UR4, 0x9 ;  /* 0x0000000427057291 */ /* 0x000fce000f8e483f */
[----:B------:R-:W-:Y:S02]  /*1640*/  UMOV UR10, UR5 ;  /* 0x00000005000a7c82 */ /* 0x000fe40008000000 */
[----:B------:R-:W-:Y:S01]  /*1650*/  IGMMA.64x64x32.S8.S8 R56, gdesc[UR8], RZ, !UPT, gsb0 ;  /* 0x01e00000083879f1 */ /* 0x000fe2000c0410ff */
[----:B------:R-:W-:Y:S01]  /*1660*/  UMOV UR8, UR7 ;  /* 0x0000000700087c82 */ /* 0x000fe20008000000 */
[----:B------:R-:W-:Y:S01]  /*1670*/  UMOV UR9, 0x40000040 ;  /* 0x4000004000097882 */ /* 0x000fe20000000000 */
[----:B------:R-:W-:Y:S01]  /*1680*/  UIADD3 UR7, UR6, 0x402, URZ ;  /* 0x0000040206077890 */ /* 0x000fe2000fffe03f */
[----:B------:R-:W-:Y:S02]  /*1690*/  WARPGROUP.DEPBAR.LE gsb0, 0x0 ;  /* 0x00008000000079c5 */ /* 0x000fe40000010000 */
[----:B------:R-:W-:-:S06]  /*16a0*/  WARPGROUP.ARRIVE ;  /* 0x00000000000079c5 */ /* 0x000fcc0000000000 */
[----:B------:R-:W-:Y:S01]  /*16b0*/  IGMMA.64x64x32.S8.S8 R24, gdesc[UR8], RZ, !UPT, gsb0 ;  /* 0x01e00000081879f1 */ /* 0x000fe2000c0410ff */
[----:B------:R-:W-:Y:S02]  /*16c0*/  UIADD3 UR8, UR6, 0x2, URZ ;  /* 0x0000000206087890 */ /* 0x000fe4000fffe03f */
[----:B------:R-:W-:Y:S01]  /*16d0*/  UIADD3 UR10, UR5, 0x2, URZ ;  /* 0x00000002050a7890 */ /* 0x000fe2000fffe03f */
[----:B------:R-:W-:Y:S01]  /*16e0*/  UMOV UR9, 0x40000040 ;  /* 0x4000004000097882 */ /* 0x000fe20000000000 */
[----:B------:R-:W-:Y:S01]  /*16f0*/  UMOV UR11, 0x40000040 ;  /* 0x40000040000b7882 */ /* 0x000fe20000000000 */
[----:B------:R-:W-:Y:S02]  /*1700*/  WARPGROUP.DEPBAR.LE gsb0, 0x0 ;  /* 0x00008000000079c5 */ /* 0x000fe40000010000 */
[----:B------:R-:W-:-:S06]  /*1710*/  WARPGROUP.ARRIVE ;  /* 0x00000000000079c5 */ /* 0x000fcc0000000000 */
[----:B------:R-:W-:Y:S01]  /*1720*/  IGMMA.64x64x32.S8.S8 R56, gdesc[UR8], R56, gsb0 ;  /* 0x01e00000083879f1 */ /* 0x000fe20008041038 */
[----:B------:R-:W-:Y:S01]  /*1730*/  UMOV UR8, UR7 ;  /* 0x0000000700087c82 */ /* 0x000fe20008000000 */
[----:B------:R-:W-:Y:S01]  /*1740*/  UMOV UR9, 0x40000040 ;  /* 0x4000004000097882 */ /* 0x000fe20000000000 */
[----:B------:R-:W-:Y:S01]  /*1750*/  UIADD3 UR7, UR6, 0x404, URZ ;  /* 0x0000040406077890 */ /* 0x000fe2000fffe03f */
[----:B------:R-:W-:Y:S02]  /*1760*/  WARPGROUP.DEPBAR.LE gsb0, 0x0 ;  /* 0x00008000000079c5 */ /* 0x000fe40000010000 */
[----:B------:R-:W-:-:S06]  /*1770*/  WARPGROUP.ARRIVE ;  /* 0x00000000000079c5 */ /* 0x000fcc0000000000 */
[----:B------:R-:W-:Y:S01]  /*1780*/  IGMMA.64x64x32.S8.S8 R24, gdesc[UR8], R24, gsb0 ;  /* 0x01e00000081879f1 */ /* 0x000fe20008041018 */
        /* <DEDUP_REMOVED lines=9> */
[----:B------:R-:W-:Y:S02]  /*1820*/  WARPGROUP.DEPBAR.LE gsb0, 0x0 ;  /* 0x00008000000079c5 */ /* 0x000fe40000010000 */
[----:B------:R-:W-:-:S06]  /*1830*/  WARPGROUP.ARRIVE ;  /* 0x00000000000079c5 */ /* 0x000fcc0000000000 */
[----:B------:R-:W-:Y:S01]  /*1840*/  IGMMA.64x64x32.S8.S8 R24, gdesc[UR8], R24, gsb0 ;  /* 0x01e00000081879f1 */ /* 0x000fe20008041018 */
[----:B------:R-:W-:Y:S02]  /*1850*/  UIADD3 UR8, UR6, 0x6, URZ ;  /* 0x0000000606087890 */ /* 0x000fe4000fffe03f */
[----:B------:R-:W-:Y:S01]  /*1860*/  UIADD3 UR10, UR5, 0x6, URZ ;  /* 0x00000006050a7890 */ /* 0x000fe2000fffe03f */
[----:B------:R-:W-:Y:S01]  /*1870*/  UMOV UR9, 0x40000040 ;  /* 0x4000004000097882 */ /* 0x000fe20000000000 */
[----:B------:R-:W-:Y:S01]  /*1880*/  UMOV UR11, 0x40000040 ;  /* 0x40000040000b7882 */ /* 0x000fe20000000000 */
[----:B------:R-:W-:Y:S01]  /*1890*/  UIADD3 UR6, UR6, 0x406, URZ ;  /* 0x0000040606067890 */ /* 0x000fe2000fffe03f */
[----:B------:R-:W-:Y:S02]  /*18a0*/  WARPGROUP.DEPBAR.LE gsb0, 0x0 ;  /* 0x00008000000079c5 */ /* 0x000fe40000010000 */
[----:B------:R-:W-:-:S06]  /*18b0*/  WARPGROUP.ARRIVE ;  /* 0x00000000000079c5 */ /* 0x000fcc0000000000 */
[----:B------:R-:W-:Y:S01]  /*18c0*/  IGMMA.64x64x32.S8.S8 R56, gdesc[UR8], R56, gsb0 ;  /* 0x01e00000083879f1 */ /* 0x000fe20008041038 */
[----:B------:R-:W-:Y:S01]  /*18d0*/  UMOV UR8, UR6 ;  /* 0x0000000600087c82 */ /* 0x000fe20008000000 */
[----:B------:R-:W-:Y:S01]  /*18e0*/  UMOV UR9, 0x40000040 ;  /* 0x4000004000097882 */ /* 0x000fe20000000000 */
[----:B------:R-:W-:Y:S02]  /*18f0*/  WARPGROUP.DEPBAR.LE gsb0, 0x0 ;  /* 0x00008000000079c5 */ /* 0x000fe40000010000 */
[----:B------:R-:W-:-:S06]  /*1900*/  WARPGROUP.ARRIVE ;  /* 0x00000000000079c5 */ /* 0x000fcc0000000000 */
[----:B------:R-:W-:Y:S03]  /*1910*/  IGMMA.64x64x32.S8.S8 R24, gdesc[UR8], R24, gsb0 ;  /* 0x01e00000081879f1 */ /* 0x000fe60008041018 */
[----:B------:R-:W-:Y:S02]  /*1920*/  WARPGROUP.DEPBAR.LE gsb0, 0x0 ;  /* 0x00008000000079c5 */ /* 0x000fe40000010000 */
[----:B------:R-:W-:Y:S05]  /*1930*/  @!P1 BRA `(.L_x_22) ;  /* 0x0000000400849947 */ /* 0x000fea0003800000 */
[----:B------:R-:W-:Y:S02]  /*1940*/  UIADD3 UR5, UR39, 0x1, URZ ;  /* 0x0000000127057890 */ /* 0x000fe4000fffe03f */
[----:B------:R-:W-:Y:S02]  /*1950*/  IMAD.U32 R3, RZ, RZ, UR39 ;  /* 0x00000027ff037e24 */ /* 0x000fe4000f8e00ff */
[----:B------:R-:W-:-:S04]  /*1960*/  UISETP.NE.AND UP0, UPT, UR5, 0x4, UPT ;  /* 0x000000040500788c */ /* 0x000fc8000bf05270 */
[----:B------:R-:W-:Y:S02]  /*1970*/  USEL UR6, URZ, 0x1, UP0 ;  /* 0x000000013f067887 */ /* 0x000fe40008000000 */
[----:B------:R-:W-:Y:S02]  /*1980*/  USEL UR5, UR5, URZ, UP0 ;  /* 0x0000003f05057287 */ /* 0x000fe40008000000 */
[----:B------:R-:W-:-:S06]  /*1990*/  ULOP3.LUT UR6, UR38, UR6, URZ, 0x3c, !UPT ;  /* 0x0000000626067292 */ /* 0x000fcc000f8e3c3f */
[----:B------:R-:W-:-:S07]  /*19a0*/  IMAD.U32 R7, RZ, RZ, UR6 ;  /* 0x00000006ff077e24 */ /* 0x000fce000f8e00ff */
.L_x_29:
[----:B------:R-:W-:Y:S05]  /*19b0*/  @!P0 BRA `(.L_x_23) ;  /* 0x0000000000048947 */ /* 0x000fea0003800000 */
[----:B------:R-:W-:Y:S01]  /*19c0*/  BPT.TRAP 0x1 ;  /* 0x000000040000795c */ /* 0x000fe20000300000 */
.L_x_23:
[----:B------:R-:W3:Y:S01]  /*19d0*/  S2UR UR7, SR_CgaCtaId ;  /* 0x00000000000779c3 */ /* 0x000ee20000008800 */
[----:B------:R-:W-:Y:S01]  /*19e0*/  UMOV UR6, 0x400 ;  /* 0x0000040000067882 */ /* 0x000fe20000000000 */
[----:B01----:R-:W-:Y:S01]  /*19f0*/  IMAD.U32 R5, RZ, RZ, UR5 ;  /* 0x00000005ff057e24 */ /* 0x003fe2000f8e00ff */
[----:B------:R-:W-:Y:S01]  /*1a00*/  SHF.L.U32 R4, R7, 0x1f, RZ ;  /* 0x0000001f07047819 */ /* 0x000fe200000006ff */
[----:B---3--:R-:W-:-:S06]  /*1a10*/  ULEA UR6, UR7, UR6, 0x18 ;  /* 0x0000000607067291 */ /* 0x008fcc000f8ec03f */
[----:B------:R-:W-:-:S04]  /*1a20*/  IMAD.U32 R6, RZ, RZ, UR6 ;  /* 0x00000006ff067e24 */ /* 0x000fc8000f8e00ff */
[----:B------:R-:W-:-:S04]  /*1a30*/  IMAD R5, R5, 0x8, R6 ;  /* 0x0000000805057824 */ /* 0x000fc800078e0206 */
[----:B------:R0:W1:Y:S01]  /*1a40*/  SYNCS.PHASECHK.TRANS64.TRYWAIT P1, [R5+URZ], R4 ;  /* 0x00000004050075a7 */ /* 0x000062000802017f */
[----:B------:R-:W-:Y:S05]  /*1a50*/  @!P0 BRA `(.L_x_24) ;  /* 0x0000000000048947 */ /* 0x000fea0003800000 */
[----:B------:R-:W-:Y:S01]  /*1a60*/  BPT.TRAP 0x1 ;  /* 0x000000040000795c */ /* 0x000fe20000300000 */
.L_x_24:
[----:B-1----:R-:W-:Y:S05]  /*1a70*/  @P1 BRA `(.L_x_25) ;  /* 0x0000000000081947 */ /* 0x002fea0003800000 */
[----:B------:R-:W1:Y:S02]  /*1a80*/  SYNCS.PHASECHK.TRANS64.TRYWAIT P1, [R5+URZ], R4 ;  /* 0x00000004050075a7 */ /* 0x000e64000802017f */
[----:B-1----:R-:W-:Y:S05]  /*1a90*/  @!P1 BRA `(.L_x_26) ;  /* 0x0000005800849947 */ /* 0x002fea0003800000 */
.L_x_25:
[----:B------:R-:W-:Y:S01]  /*1aa0*/  ULEA UR6, UR5, UR4, 0x9 ;  /* 0x0000000405067291 */ /* 0x000fe2000f8e483f */
[----:B------:R-:W-:Y:S01]  /*1ab0*/  WARPGROUP.ARRIVE ;  /* 0x00000000000079c5 */ /* 0x000fe20000000000 */
[----:B------:R-:W-:Y:S01]  /*1ac0*/  ULEA UR7, UR5, UR41, 0xb ;  /* 0x0000002905077291 */ /* 0x000fe2000f8e583f */
[----:B------:R-:W-:Y:S01]  /*1ad0*/  UMOV UR11, 0x40000040 ;  /* 0x40000040000b7882 */ /* 0x000fe20000000000 */
[----:B------:R-:W-:Y:S02]  /*1ae0*/  UMOV UR9, 0x40000040 ;  /* 0x4000004000097882 */ /* 0x000fe40000000000 */
[----:B------:R-:W-:Y:S01]  /*1af0*/  UIADD3 UR12, UR7, 0x400, URZ ;  /* 0x00000400070c7890 */ /* 0x000fe2000fffe03f */
[----:B------:R-:W-:Y:S02]  /*1b00*/  UMOV UR10, UR6 ;  /* 0x00000006000a7c82 */ /* 0x000fe40008000000 */
[----:B------:R-:W-:Y:S02]  /*1b10*/  UMOV UR8, UR7 ;  /* 0x0000000700087c82 */ /* 0x000fe40008000000 */
[----:B------:R-:W-:Y:S01]  /*1b20*/  IGMMA.64x64x32.S8.S8 R56, gdesc[UR8], R56, gsb0 ;  /* 0x01e00000083879f1 */ /* 0x000fe20008041038 */
[----:B------:R-:W-:Y:S01]  /*1b30*/  UMOV UR9, 0x40000040 ;  /* 0x4000004000097882 */ /* 0x000fe20000000000 */
[----:B------:R-:W-:Y:S01]  /*1b40*/  UMOV UR8, UR12 ;  /* 0x0000000c00087c82 */ /* 0x000fe20008000000 */
[----:B------:R-:W-:Y:S01]  /*1b50*/  UIADD3 UR12, UR7, 0x402, URZ ;  /* 0x00000402070c7890 */ /* 0x000fe2000fffe03f */
[----:B------:R-:W-:-:S02]  /*1b60*/  WARPGROUP.DEPBAR.LE gsb0, 0x0 ;  /* 0x00008000000079c5 */ /* 0x000fc40000010000 */
        /* <DEDUP_REMOVED lines=42> */
[----:B------:R-:W-:Y:S01]  /*1e10*/  BPT.TRAP 0x1 ;  /* 0x000000040000795c */ /* 0x000fe20000300000 */
.L_x_27:
[----:B------:R-:W-:-:S13]  /*1e20*/  ISETP.NE.AND P1, PT, R23, RZ, PT ;  /* 0x000000ff1700720c */ /* 0x000fda0003f25270 */
[----:B01----:R-:W-:-:S04]  /*1e30*/  @P1 IMAD R4, R3, 0x8, R6 ;  /* 0x0000000803041824 */ /* 0x003fc800078e0206 */
[----:B------:R-:W-:-:S05]  /*1e40*/  @P1 VIADD R5, R4, 0x20 ;  /* 0x0000002004051836 */ /* 0x000fca0000000000 */
[----:B------:R-:W-:-:S04]  /*1e50*/  @P1 PRMT R5, R22, 0x654, R5 ;  /* 0x0000065416051816 */ /* 0x000fc80000000005 */
[----:B------:R0:W-:Y:S01]  /*1e60*/  @P1 SYNCS.ARRIVE.TRANS64.RED.A1T0 RZ, [R5+URZ], RZ ;  /* 0x000000ff05ff19a7 */ /* 0x0001e2000810043f */
[----:B------:R-:W-:-:S13]  /*1e70*/  ISETP.GT.U32.AND P1, PT, R19, 0x1, PT ;  /* 0x000000011300780c */ /* 0x000fda0003f24070 */
[----:B0-----:R-:W-:Y:S05]  /*1e80*/  @P1 BRA `(.L_x_28) ;  /* 0x0000000000041947 */ /* 0x001fea0003800000 */
[----:B------:R-:W-:Y:S01]  /*1e90*/  BPT.TRAP 0x1 ;  /* 0x000000040000795c */ /* 0x000fe20000300000 */
.L_x_28:
[----:B------:R-:W-:Y:S01]  /*1ea0*/  UIADD3 UR5, UR5, 0x1, URZ ;  /* 0x0000000105057890 */ /* 0x000fe2000fffe03f */
[C---:B------:R-:W-:Y:S01]  /*1eb0*/  ISETP.GT.AND P2, PT, R0.reuse, 0x1, PT ;  /* 0x000000010000780c */ /* 0x040fe20003f44270 */
[----:B------:R-:W-:Y:S02]  /*1ec0*/  VIADD R3, R3, 0x1 ;  /* 0x0000000103037836 */ /* 0x000fe40000000000 */
[----:B------:R-:W-:Y:S01]  /*1ed0*/  UISETP.NE.AND UP0, UPT, UR5, 0x4, UPT ;  /* 0x000000040500788c */ /* 0x000fe2000bf05270 */
[----:B------:R-:W-:Y:S02]  /*1ee0*/  VIADD R0, R0, 0xffffffff ;  /* 0xffffffff00007836 */ /* 0x000fe40000000000 */
[C---:B------:R-:W-:Y:S01]  /*1ef0*/  ISETP.NE.AND P1, PT, R3.reuse, 0x4, PT ;  /* 0x000000040300780c */ /* 0x040fe20003f25270 */
[----:B------:R-:W-:Y:S02]  /*1f00*/  USEL UR6, URZ, 0x1, UP0 ;  /* 0x000000013f067887 */ /* 0x000fe40008000000 */
[----:B------:R-:W-:Y:S01]  /*1f10*/  USEL UR5, UR5, URZ, UP0 ;  /* 0x0000003f05057287 */ /* 0x000fe20008000000 */
[----:B------:R-:W-:-:S03]  /*1f20*/  SEL R3, R3, RZ, P1 ;  /* 0x000000ff03037207 */ /* 0x000fc60000800000 */
[----:B------:R-:W-:Y:S01]  /*1f30*/  LOP3.LUT R7, R7, UR6, RZ, 0x3c, !PT ;  /* 0x0000000607077c12 */ /* 0x000fe2000f8e3cff */
[----:B------:R-:W-:Y:S07]  /*1f40*/  @P2 BRA `(.L_x_29) ;  /* 0xfffffff800982947 */ /* 0x000fee000383ffff */
.L_x_22:
[----:B------:R-:W3:Y:S02]  /*1f50*/  LDC R0, c[0x0][0x28c] ;  /* 0x0000a300ff007b82 */ /* 0x000ee40000000800 */
[----:B---3--:R-:W-:-:S13]  /*1f60*/  ISETP.GE.AND P1, PT, R0, 0x1, PT ;  /* 0x000000010000780c */ /* 0x008fda0003f26270 */
[----:B------:R-:W-:Y:S05]  /*1f70*/  @!P1 BRA `(.L_x_30) ;  /* 0x0000000000409947 */ /* 0x000fea0003800000 */
[----:B------:R-:W-:Y:S05]  /*1f80*/  @!P0 BRA `(.L_x_31) ;  /* 0x0000000000048947 */ /* 0x000fea0003800000 */
[----:B------:R-:W-:Y:S01]  /*1f90*/  BPT.TRAP 0x1 ;  /* 0x000000040000795c */ /* 0x000fe20000300000 */
.L_x_31:
[----:B------:R-:W-:Y:S01]  /*1fa0*/  ISETP.NE.AND P0, PT, R23, RZ, PT ;  /* 0x000000ff1700720c */ /* 0x000fe20003f05270 */
[----:B------:R-:W-:-:S12]  /*1fb0*/  UISETP.LT.AND UP1, UPT, UR40, 0x1, UPT ;  /* 0x000000012800788c */ /* 0x000fd8000bf21270 */
[----:B------:R-:W-:-:S05]  /*1fc0*/  VOTEU.ANY UP0, P0 ;  /* 0x00000000003f7886 */ /* 0x000fca0000000100 */
[----:B------:R-:W-:-:S04]  /*1fd0*/  @UP0 USEL UR4, UR40, 0x1, UP1 ;  /* 0x0000000128040887 */ /* 0x000fc80008800000 */
[----:B------:R-:W-:-:S06]  /*1fe0*/  @UP0 UIADD3 UR4, UR39, UR40, -UR4 ;  /* 0x0000002827040290 */ /* 0x000fcc000fffe804 */
[----:B------:R-:W-:-:S04]  /*1ff0*/  IMAD.U32 R0, RZ, RZ, UR4 ;  /* 0x00000004ff007e24 */ /* 0x000fc8000f8e00ff */
[----:B------:R-:W-:-:S05]  /*2000*/  @P0 IMAD.SHL.U32 R0, R0, 0x8, RZ ;  /* 0x0000000800000824 */ /* 0x000fca00078e00ff */
[----:B------:R-:W-:-:S04]  /*2010*/  @P0 LOP3.LUT R0, R0, 0x18, RZ, 0xc0, !PT ;  /* 0x0000001800000812 */ /* 0x000fc800078ec0ff */
[----:B------:R-:W-:-:S04]  /*2020*/  @P0 IADD3 R3, R6, 0x20, R0 ;  /* 0x0000002006030810 */ /* 0x000fc80007ffe000 */
[----:B------:R-:W-:-:S04]  /*2030*/  @P0 PRMT R3, R22, 0x654, R3 ;  /* 0x0000065416030816 */ /* 0x000fc80000000003 */
[----:B------:R3:W-:Y:S01]  /*2040*/  @P0 SYNCS.ARRIVE.TRANS64.RED.A1T0 RZ, [R3+URZ], RZ ;  /* 0x000000ff03ff09a7 */ /* 0x0007e2000810043f */
[----:B------:R-:W-:-:S13]  /*2050*/  ISETP.GT.U32.AND P0, PT, R19, 0x1, PT ;  /* 0x000000011300780c */ /* 0x000fda0003f04070 */
[----:B---3--:R-:W-:Y:S05]  /*2060*/  @P0 BRA `(.L_x_30) ;  /* 0x0000000000040947 */ /* 0x008fea0003800000 */
[----:B------:R-:W-:Y:S01]  /*2070*/  BPT.TRAP 0x1 ;  /* 0x000000040000795c */ /* 0x000fe20000300000 */
.L_x_30:
[----:B------:R-:W3:Y:S01]  /*2080*/  LDC R6, c[0x0][0x288] ;  /* 0x0000a200ff067b82 */ /* 0x000ee20000000800 */
[--C-:B------:R-:W-:Y:S01]  /*2090*/  SHF.R.U32.HI R0, RZ, 0x2, R18.reuse ;  /* 0x00000002ff007819 */ /* 0x100fe20000011612 */
[----:B------:R-:W-:Y:S01]  /*20a0*/  UIADD3 UR39, UR40, UR39, URZ ;  /* 0x0000002728277290 */ /* 0x000fe2000fffe03f */
[----:B01----:R-:W-:Y:S01]  /*20b0*/  SHF.R.U32.HI R5, RZ, 0x7, R18 ;  /* 0x00000007ff057819 */ /* 0x003fe20000011612 */
[----:B------:R-:W-:Y:S01]  /*20c0*/  IMAD.SHL.U32 R93, R93, 0x40, RZ ;  /* 0x000000405d5d7824 */ /* 0x000fe200078e00ff */
[----:B------:R-:W-:Y:S01]  /*20d0*/  LOP3.LUT R3, R0, 0x7, RZ, 0xc0, !PT ;  /* 0x0000000700037812 */ /* 0x000fe200078ec0ff */
[----:B------:R-:W-:Y:S01]  /*20e0*/  USHF.R.U32.HI UR4, URZ, 0x2, UR39 ;  /* 0x000000023f047899 */ /* 0x000fe20008011627 */
[----:B------:R-:W-:Y:S01]  /*20f0*/  LOP3.LUT R4, R18, 0x60, RZ, 0xc0, !PT ;  /* 0x0000006012047812 */ /* 0x000fe200078ec0ff */
[----:B------:R-:W-:Y:S01]  /*2100*/  IMAD.SHL.U32 R9, R92, 0x100, RZ ;  /* 0x000001005c097824 */ /* 0x000fe200078e00ff */
[----:B------:R-:W-:Y:S01]  /*2110*/  LOP3.LUT R0, R5, 0x1, RZ, 0xc0, !PT ;  /* 0x0000000105007812 */ /* 0x000fe200078ec0ff */
[----:B------:R-:W-:Y:S01]  /*2120*/  ULOP3.LUT UR4, UR4, 0x1, URZ, 0xc0, !UPT ;  /* 0x0000000104047892 */ /* 0x000fe2000f8ec03f */
[----:B------:R-:W-:Y:S01]  /*2130*/  SHF.R.U32.HI R8, RZ, 0x1, R4 ;  /* 0x00000001ff087819 */ /* 0x000fe20000011604 */
[----:B------:R-:W-:Y:S01]  /*2140*/  IMAD.SHL.U32 R14, R18, 0x2, RZ ;  /* 0x00000002120e7824 */ /* 0x000fe200078e00ff */
[----:B------:R-:W-:Y:S01]  /*2150*/  ULDC UR8, c[0x0][0x284] ;  /* 0x0000a10000087ab9 */ /* 0x000fe20000000800 */
[----:B------:R-:W-:Y:S01]  /*2160*/  IMAD.SHL.U32 R4, R0, 0x40, RZ ;  /* 0x0000004000047824 */ /* 0x000fe200078e00ff */
[--C-:B------:R-:W-:Y:S01]  /*2170*/  IADD3 R5, RZ, -R8, -R3.reuse ;  /* 0x80000008ff057210 */ /* 0x100fe20007ffe803 */
[----:B------:R-:W-:Y:S01]  /*2180*/  UISETP.GT.U32.AND UP1, UPT, UR39, 0x3, UPT ;  /* 0x000000032700788c */ /* 0x000fe2000bf24070 */
[----:B------:R-:W-:Y:S01]  /*2190*/  SHF.R.S32.HI R96, RZ, 0x1f, R88 ;  /* 0x0000001fff607819 */ /* 0x000fe20000011458 */
[----:B------:R-:W-:Y:S01]  /*21a0*/  UISETP.NE.U32.AND UP0, UPT, UR4, 0x1, UPT ;  /* 0x000000010400788c */ /* 0x000fe2000bf05070 */
[----:B------:R-:W-:Y:S01]  /*21b0*/  LOP3.LUT R3, R4, 0x40, R3, 0xe2, !PT ;  /* 0x0000004004037812 */ /* 0x000fe200078ee203 */
[----:B------:R-:W-:Y:S01]  /*21c0*/  ULDC.64 UR6, c[0x0][0x5d0] ;  /* 0x0001740000067ab9 */ /* 0x000fe20000000a00 */
[----:B------:R-:W-:Y:S01]  /*21d0*/  LOP3.LUT R4, R18, 0x3, RZ, 0xc0, !PT ;  /* 0x0000000312047812 */ /* 0x000fe200078ec0ff */
[----:B------:R-:W-:Y:S01]  /*21e0*/  UISETP.LT.U32.AND UP1, UPT, UR40, 0x4, UP1 ;  /* 0x000000042800788c */ /* 0x000fe20008f21070 */
[C---:B------:R-:W-:Y:S01]  /*21f0*/  LOP3.LUT R14, R93.reuse, 0x6, R14, 0xf8, !PT ;  /* 0x000000065d0e7812 */ /* 0x040fe200078ef80e */
[----:B------:R-:W-:Y:S01]  /*2200*/  UISETP.GT.U32.AND UP0, UPT, UR40, 0x3, !UP0 ;  /* 0x000000032800788c */ /* 0x000fe2000c704070 */
[----:B---3--:R-:W-:Y:S01]  /*2210*/  ISETP.GE.AND P0, PT, R93, R6, PT ;  /* 0x000000065d00720c */ /* 0x008fe20003f06270 */
[----:B------:R-:W-:Y:S01]  /*2220*/  IMAD R102, R0, -0x40, R5 ;  /* 0xffffffc000667824 */ /* 0x000fe200078e0205 */
[----:B------:R-:W-:Y:S01]  /*2230*/  SHF.R.S32.HI R15, RZ, 0x1f, R14 ;  /* 0x0000001fff0f7819 */ /* 0x000fe2000001140e */
[----:B------:R-:W-:Y:S01]  /*2240*/  IMAD R7, R96, UR6, RZ ;  /* 0x0000000660077c24 */ /* 0x000fe2000f8e02ff */
[C---:B------:R-:W-:Y:S01]  /*2250*/  ISETP.GE.OR P0, PT, R9.reuse, UR8, P0 ;  /* 0x0000000809007c0c */ /* 0x040fe20008706670 */
[----:B------:R-:W-:Y:S01]  /*2260*/  IMAD R0, R4, -0x2, R6 ;  /* 0xfffffffe04007824 */ /* 0x000fe200078e0206 */
[----:B------:R-:W-:Y:S01]  /*2270*/  USEL UR5, URZ, 0x1, !UP1 ;  /* 0x000000013f057887 */ /* 0x000fe2000c800000 */
[----:B------:R-:W-:Y:S01]  /*2280*/  IMAD.WIDE R4, R92, 0x100, RZ ;  /* 0x000001005c047825 */ /* 0x000fe200078e02ff */
[----:B------:R-:W-:Y:S01]  /*2290*/  USEL UR4, URZ, 0x1, !UP0 ;  /* 0x000000013f047887 */ /* 0x000fe2000c000000 */
[----:B------:R-:W-:Y:S01]  /*22a0*/  IADD3 R102, -R9, UR8, R102 ;  /* 0x0000000809667c10 */ /* 0x000fe2000fffe166 */
[----:B------:R-:W-:Y:S01]  /*22b0*/  ULOP3.LUT UR39, UR39, 0x3, URZ, 0xc0, !UPT ;  /* 0x0000000327277892 */ /* 0x000fe2000f8ec03f */
[C---:B------:R-:W-:Y:S01]  /*22c0*/  IMAD R11, R88.reuse, UR7, R7 ;  /* 0x00000007580b7c24 */ /* 0x040fe2000f8e0207 */
[----:B------:R-:W-:Y:S01]  /*22d0*/  ULOP3.LUT UR38, UR4, UR38, UR5, 0x96, !UPT ;  /* 0x0000002604267292 */ /* 0x000fe2000f8e9605 */
[----:B------:R-:W-:Y:S01]  /*22e0*/  IMAD.WIDE.U32 R6, R88, UR6, R14 ;  /* 0x0000000658067c25 */ /* 0x000fe2000f8e000e */
[----:B------:R-:W-:-:S03]  /*22f0*/  LOP3.LUT R107, R4, R3, R8, 0xfe, !PT ;  /* 0x00000003046b7212 */ /* 0x000fc600078efe08 */
[----:B------:R-:W-:Y:S02]  /*2300*/  IMAD.IADD R3, R0, 0x1, -R93 ;  /* 0x0000000100037824 */ /* 0x000fe400078e0a5d */
[----:B------:R-:W-:Y:S02]  /*2310*/  IMAD.IADD R7, R7, 0x1, R11 ;  /* 0x0000000107077824 */ /* 0x000fe400078e020b */
[----:B------:R-:W-:Y:S01]  /*2320*/  IMAD.MOV.U32 R0, RZ, RZ, -0x1 ;  /* 0xffffffffff007424 */ /* 0x000fe200078e00ff */
[----:B------:R-:W-:Y:S06]  /*2330*/  @P0 BRA `(.L_x_32) ;  /* 0x0000003000f40947 */ /* 0x000fec0003800000 */
[----:B------:R-:W0:Y:S01]  /*2340*/  LDC.64 R20, c[0x0][0x5c8] ;  /* 0x00017200ff147b82 */ /* 0x000e220000000a00 */
[----:B------:R-:W-:Y:S01]  /*2350*/  ULDC.64 UR4, c[0x0][0x5c0] ;  /* 0x0001700000047ab9 */ /* 0x000fe20000000a00 */
[----:B------:R-:W-:Y:S01]  /*2360*/  BSSY B0, `(.L_x_32) ;  /* 0x000033a000007945 */ /* 0x000fe20003800000 */
[-C--:B0-----:R-:W-:Y:S01]  /*2370*/  IMAD R8, R5, R20.reuse, RZ ;  /* 0x0000001405087224 */ /* 0x081fe200078e02ff */
[----:B------:R-:W-:Y:S01]  /*2380*/  SHF.L.U64.HI R13, R20, 0x7, R21 ;  /* 0x00000007140d7819 */ /* 0x000fe20000010215 */
[----:B------:R-:W-:-:S04]  /*2390*/  IMAD.WIDE.U32 R6, R107, R20, R6 ;  /* 0x000000146b067225 */ /* 0x000fc800078e0006 */
[----:B------:R-:W-:Y:S01]  /*23a0*/  IMAD R9, R107, R21, R8 ;  /* 0x000000156b097224 */ /* 0x000fe200078e0208 */
[----:B------:R-:W-:Y:S01]  /*23b0*/  IADD3 R94, P0, R6, UR4, RZ ;  /* 0x00000004065e7c10 */ /* 0x000fe2000ff1e0ff */
[C---:B------:R-:W-:Y:S02]  /*23c0*/  IMAD.SHL.U32 R11, R20.reuse, 0x80, RZ ;  /* 0x00000080140b7824 */ /* 0x040fe400078e00ff */
[----:B------:R-:W-:Y:S01]  /*23d0*/  IMAD.IADD R9, R7, 0x1, R9 ;  /* 0x0000000107097824 */ /* 0x000fe200078e0209 */
[-C--:B------:R-:W-:Y:S02]  /*23e0*/  LEA R6, P1, R20, R94.reuse, 0x3 ;  /* 0x0000005e14067211 */ /* 0x080fe400078218ff */
[----:B------:R-:W-:Y:S02]  /*23f0*/  IADD3 R8, P2, R11, R94, RZ ;  /* 0x0000005e0b087210 */ /* 0x000fe40007f5e0ff */
[----:B------:R-:W-:Y:S02]  /*2400*/  IADD3.X R95, R9, UR5, RZ, P0, !PT ;  /* 0x00000005095f7c10 */ /* 0x000fe400087fe4ff */
[----:B-----5:R-:W-:-:S02]  /*2410*/  ISETP.NE.AND P0, PT, R90, RZ, PT ;  /* 0x000000ff5a00720c */ /* 0x020fc40003f05270 */
[----:B------:R-:W-:Y:S01]  /*2420*/  LEA.HI.X R7, R20, R95, R21, 0x3, P1 ;  /* 0x0000005f14077211 */ /* 0x000fe200008f1c15 */
[----:B------:R-:W-:Y:S01]  /*2430*/  IMAD.X R9, R13, 0x1, R95, P2 ;  /* 0x000000010d097824 */ /* 0x000fe200010e065f */
[----:B------:R-:W-:-:S05]  /*2440*/  IADD3 R10, P1, R11, R6, RZ ;  /* 0x000000060b0a7210 */ /* 0x000fca0007f3e0ff */
[----:B------:R-:W-:-:S04]  /*2450*/  IMAD.X R11, R13, 0x1, R7, P1 ;  /* 0x000000010d0b7824 */ /* 0x000fc800008e0607 */
[----:B------:R-:W-:Y:S05]  /*2460*/  @!P0 BRA `(.L_x_33) ;  /* 0x0000002400948947 */ /* 0x000fea0003800000 */
[----:B------:R-:W0:Y:S01]  /*2470*/  LDC.64 R92, c[0x0][0x5b0] ;  /* 0x00016c00ff5c7b82 */ /* 0x000e220000000a00 */
[----:B------:R-:W-:Y:S01]  /*2480*/  ULDC.64 UR4, c[0x0][0x5b8] ;  /* 0x00016e0000047ab9 */ /* 0x000fe20000000a00 */
[----:B------:R-:W-:Y:S01]  /*2490*/  ISETP.GE.AND P0, PT, R102, 0x1, PT ;  /* 0x000000016600780c */ /* 0x000fe20003f06270 */
[----:B------:R-:W-:Y:S01]  /*24a0*/  IMAD R21, R96, UR4, RZ ;  /* 0x0000000460157c24 */ /* 0x000fe2000f8e02ff */
[----:B------:R-:W-:Y:S01]  /*24b0*/  BSSY B1, `(.L_x_34) ;  /* 0x0000010000017945 */ /* 0x000fe20003800000 */
[C---:B------:R-:W-:Y:S01]  /*24c0*/  IMAD.WIDE.U32 R14, R88.reuse, UR4, R14 ;  /* 0x00000004580e7c25 */ /* 0x040fe2000f8e000e */
[----:B------:R-:W-:Y:S02]  /*24d0*/  ISETP.LT.OR P3, PT, R3, 0x1, !P0 ;  /* 0x000000010300780c */ /* 0x000fe40004761670 */
[----:B------:R-:W1:Y:S01]  /*24e0*/  LDC.64 R12, c[0x0][0x5a8] ;  /* 0x00016a00ff0c7b82 */ /* 0x000e620000000a00 */
[----:B------:R-:W-:Y:S02]  /*24f0*/  IMAD R21, R88, UR5, R21 ;  /* 0x0000000558157c24 */ /* 0x000fe4000f8e0215 */
[----:B------:R-:W-:-:S02]  /*2500*/  IMAD.MOV.U32 R20, RZ, RZ, R14 ;  /* 0x000000ffff147224 */ /* 0x000fc400078e000e */
[----:B------:R-:W-:Y:S02]  /*2510*/  IMAD.IADD R21, R15, 0x1, R21 ;  /* 0x000000010f157824 */ /* 0x000fe400078e0215 */
[-C--:B0-----:R-:W-:Y:S01]  /*2520*/  IMAD R88, R5, R92.reuse, RZ ;  /* 0x0000005c05587224 */ /* 0x081fe200078e02ff */
[----:B------:R-:W-:Y:S01]  /*2530*/  SHF.L.U64.HI R99, R92, 0x3, R93 ;  /* 0x000000035c637819 */ /* 0x000fe2000001025d */
[----:B------:R-:W-:-:S04]  /*2540*/  IMAD.WIDE.U32 R96, R107, R92, R20 ;  /* 0x0000005c6b607225 */ /* 0x000fc800078e0014 */
[----:B------:R-:W-:Y:S01]  /*2550*/  IMAD R105, R107, R93, R88 ;  /* 0x0000005d6b697224 */ /* 0x000fe200078e0258 */
[----:B-1----:R-:W-:Y:S01]  /*2560*/  IADD3 R96, P1, R96, R12, RZ ;  /* 0x0000000c60607210 */ /* 0x002fe20007f3e0ff */
[----:B------:R-:W-:-:S03]  /*2570*/  IMAD.SHL.U32 R98, R92, 0x8, RZ ;  /* 0x000000085c627824 */ /* 0x000fc600078e00ff */
[----:B------:R-:W-:Y:S01]  /*2580*/  IADD3.X R97, R13, R97, R105, P1, !PT ;  /* 0x000000610d617210 */ /* 0x000fe20000ffe469 */
[----:B------:R-:W-:Y:S08]  /*2590*/  @P3 BRA `(.L_x_35) ;  /* 0x0000000000043947 */ /* 0x000ff00003800000 */
[----:B--2---:R0:W5:Y:S02]  /*25a0*/  LDG.E.U8 R91, desc[UR36][R96.64] ;  /* 0x00000024605b7981 */ /* 0x004164000c1e1100 */
.L_x_35:
[----:B------:R-:W-:Y:S05]  /*25b0*/  BSYNC B1 ;  /* 0x0000000000017941 */ /* 0x000fea0003800000 */
.L_x_34:
[----:B-----5:R-:W-:Y:S01]  /*25c0*/  LOP3.LUT R88, R91, 0xffff, RZ, 0xc0, !PT ;  /* 0x0000ffff5b587812 */ /* 0x020fe200078ec0ff */
[----:B------:R-:W-:Y:S01]  /*25d0*/  IMAD.WIDE.U32 R100, R107, R92, R98 ;  /* 0x0000005c6b647225 */ /* 0x000fe200078e0062 */
[----:B------:R-:W-:Y:S01]  /*25e0*/  ISETP.LT.OR P4, PT, R3, 0x2, !P0 ;  /* 0x000000020300780c */ /* 0x000fe20004781670 */
[----:B------:R-:W-:Y:S01]  /*25f0*/  BSSY B1, `(.L_x_36) ;  /* 0x000000e000017945 */ /* 0x000fe20003800000 */
[----:B------:R-:W-:Y:S01]  /*2600*/  PRMT R103, R88, 0x8880, RZ ;  /* 0x0000888058677816 */ /* 0x000fe200000000ff */
[----:B------:R-:W-:Y:S01]  /*2610*/  IMAD.IADD R101, R105, 0x1, R101 ;  /* 0x0000000169657824 */ /* 0x000fe200078e0265 */
[----:B------:R-:W-:Y:S02]  /*2620*/  IADD3 R100, P2, P5, R14, R12, R100 ;  /* 0x0000000c0e647210 */ /* 0x000fe40007d5e064 */
[----:B------:R-:W-:Y:S01]  /*2630*/  ISETP.GE.AND P1, PT, R102, 0x9, PT ;  /* 0x000000096600780c */ /* 0x000fe20003f26270 */
[----:B------:R-:W-:Y:S01]  /*2640*/  IMAD R88, R103, R90, RZ ;  /* 0x0000005a67587224 */ /* 0x000fe200078e02ff */
[----:B------:R-:W-:-:S02]  /*2650*/  IADD3.X R101, R21, R13, R101, P2, P5 ;  /* 0x0000000d15657210 */ /* 0x000fc400017ea465 */
[----:B------:R-:W-:Y:S01]  /*2660*/  ISETP.LT.OR P2, PT, R3, 0x1, !P1 ;  /* 0x000000010300780c */ /* 0x000fe20004f41670 */
[----:B------:R-:W-:-:S05]  /*2670*/  @!P3 IMAD R103, R56, R89, R88 ;  /* 0x000000593867b224 */ /* 0x000fca00078e0258 */
[----:B------:R1:W-:Y:S01]  /*2680*/  @!P3 STG.E.U8 desc[UR36][R94.64], R103 ;  /* 0x000000675e00b986 */ /* 0x0003e2000c101124 */
[----:B------:R-:W-:Y:S06]  /*2690*/  @P4 BRA `(.L_x_37) ;  /* 0x00000000000c4947 */ /* 0x000fec0003800000 */
[----:B--2---:R-:W1:Y:S02]  /*26a0*/  LDG.E.U8 R91, desc[UR36][R96.64+0x1] ;  /* 0x00000124605b7981 */ /* 0x004e64000c1e1100 */
[----:B-1----:R-:W-:-:S05]  /*26b0*/  PRMT R103, R91, 0x8880, RZ ;  /* 0x000088805b677816 */ /* 0x002fca00000000ff */
[----:B------:R-:W-:-:S07]  /*26c0*/  IMAD R88, R103, R90, RZ ;  /* 0x0000005a67587224 */ /* 0x000fce00078e02ff */
.L_x_37:
[----:B------:R-:W-:Y:S05]  /*26d0*/  BSYNC B1 ;  /* 0x0000000000017941 */ /* 0x000fea0003800000 */
.L_x_36:
[----:B------:R-:W-:Y:S01]  /*26e0*/  @!P4 IMAD R57, R57, R89, R88 ;  /* 0x000000593939c224 */ /* 0x000fe200078e0258 */
[----:B------:R-:W-:Y:S04]  /*26f0*/  BSSY B1, `(.L_x_38) ;  /* 0x0000006000017945 */ /* 0x000fe80003800000 */
[----:B------:R3:W-:Y:S01]  /*2700*/  @!P4 STG.E.U8 desc[UR36][R94.64+0x1], R57 ;  /* 0x000001395e00c986 */ /* 0x0007e2000c101124 */
[----:B------:R-:W-:Y:S05]  /*2710*/  @P2 BRA `(.L_x_39) ;  /* 0x00000000000c2947 */ /* 0x000fea0003800000 */
[----:B--2---:R-:W3:Y:S02]  /*2720*/  LDG.E.U8 R91, desc[UR36][R100.64] ;  /* 0x00000024645b7981 */ /* 0x004ee4000c1e1100 */
[----:B---3--:R-:W-:-:S05]  /*2730*/  PRMT R57, R91, 0x8880, RZ ;  /* 0x000088805b397816 */ /* 0x008fca00000000ff */
[----:B------:R-:W-:-:S07]  /*2740*/  IMAD R88, R57, R90, RZ ;  /* 0x0000005a39587224 */ /* 0x000fce00078e02ff */
.L_x_39:
[----:B------:R-:W-:Y:S05]  /*2750*/  BSYNC B1 ;  /* 0x0000000000017941 */ /* 0x000fea0003800000 */
.L_x_38:
[C---:B------:R-:W-:Y:S01]  /*2760*/  ISETP.LT.OR P4, PT, R3.reuse, 0x2, !P1 ;  /* 0x000000020300780c */ /* 0x040fe20004f81670 */
[----:B---3--:R-:W-:Y:S01]  /*2770*/  @!P2 IMAD R57, R58, R89, R88 ;  /* 0x000000593a39a224 */ /* 0x008fe200078e0258 */
[----:B------:R-:W-:Y:S01]  /*2780*/  BSSY B1, `(.L_x_40) ;  /* 0x0000009000017945 */ /* 0x000fe20003800000 */
[C---:B------:R-:W-:Y:S02]  /*2790*/  ISETP.LT.OR P3, PT, R3.reuse, 0x9, !P0 ;  /* 0x000000090300780c */ /* 0x040fe40004761670 */
[C---:B------:R-:W-:Y:S01]  /*27a0*/  ISETP.LT.OR P5, PT, R3.reuse, 0xa, !P0 ;  /* 0x0000000a0300780c */ /* 0x040fe200047a1670 */
[----:B------:R3:W-:Y:S01]  /*27b0*/  @!P2 STG.E.U8 desc[UR36][R6.64], R57 ;  /* 0x000000390600a986 */ /* 0x0007e2000c101124 */
[----:B------:R-:W-:-:S06]  /*27c0*/  ISETP.LT.OR P2, PT, R3, 0x9, !P1 ;  /* 0x000000090300780c */ /* 0x000fcc0004f41670 */
[----:B------:R-:W-:Y:S07]  /*27d0*/  @P4 BRA `(.L_x_41) ;  /* 0x00000000000c4947 */ /* 0x000fee0003800000 */
[----:B--2---:R-:W3:Y:S02]  /*27e0*/  LDG.E.U8 R91, desc[UR36][R100.64+0x1] ;  /* 0x00000124645b7981 */ /* 0x004ee4000c1e1100 */
[----:B---3--:R-:W-:-:S05]  /*27f0*/  PRMT R57, R91, 0x8880, RZ ;  /* 0x000088805b397816 */ /* 0x008fca00000000ff */
[----:B------:R-:W-:-:S07]  /*2800*/  IMAD R88, R57, R90, RZ ;  /* 0x0000005a39587224 */ /* 0x000fce00078e02ff */
.L_x_41:
[----:B------:R-:W-:Y:S05]  /*2810*/  BSYNC B1 ;  /* 0x0000000000017941 */ /* 0x000fea0003800000 */
.L_x_40:
[----:B------:R-:W-:Y:S01]  /*2820*/  @!P4 IMAD R59, R59, R89, R88 ;  /* 0x000000593b3bc224 */ /* 0x000fe200078e0258 */
[----:B------:R-:W-:Y:S04]  /*2830*/  BSSY B1, `(.L_x_42) ;  /* 0x0000006000017945 */ /* 0x000fe80003800000 */
[----:B------:R4:W-:Y:S01]  /*2840*/  @!P4 STG.E.U8 desc[UR36][R6.64+0x1], R59 ;  /* 0x0000013b0600c986 */ /* 0x0009e2000c101124 */
[----:B------:R-:W-:Y:S05]  /*2850*/  @P3 BRA `(.L_x_43) ;  /* 0x00000000000c3947 */ /* 0x000fea0003800000 */
[----:B--2---:R-:W3:Y:S02]  /*2860*/  LDG.E.U8 R91, desc[UR36][R96.64+0x8] ;  /* 0x00000824605b7981 */ /* 0x004ee4000c1e1100 */
[----:B---3--:R-:W-:-:S05]  /*2870*/  PRMT R57, R91, 0x8880, RZ ;  /* 0x000088805b397816 */ /* 0x008fca00000000ff */
[----:B------:R-:W-:-:S07]  /*2880*/  IMAD R88, R57, R90, RZ ;  /* 0x0000005a39587224 */ /* 0x000fce00078e02ff */
.L_x_43:
[----:B------:R-:W-:Y:S05]  /*2890*/  BSYNC B1 ;  /* 0x0000000000017941 */ /* 0x000fea0003800000 */
.L_x_42:
[----:B---3--:R-:W-:Y:S01]  /*28a0*/  @!P3 IMAD R57, R60, R89, R88 ;  /* 0x000000593c39b224 */ /* 0x008fe200078e0258 */
[----:B------:R-:W-:Y:S04]  /*28b0*/  BSSY B1, `(.L_x_44) ;  /* 0x0000006000017945 */ /* 0x000fe80003800000 */
[----:B------:R3:W-:Y:S01]  /*28c0*/  @!P3 STG.E.U8 desc[UR36][R94.64+0x8], R57 ;  /* 0x000008395e00b986 */ /* 0x0007e2000c101124 */
[----:B------:R-:W-:Y:S05]  /*28d0*/  @P5 BRA `(.L_x_45) ;  /* 0x00000000000c5947 */ /* 0x000fea0003800000 */
[----:B--2---:R-:W3:Y:S02]  /*28e0*/  LDG.E.U8 R91, desc[UR36][R96.64+0x9] ;  /* 0x00000924605b7981 */ /* 0x004ee4000c1e1100 */
[----:B---3--:R-:W-:-:S05]  /*28f0*/  PRMT R57, R91, 0x8880, RZ ;  /* 0x000088805b397816 */ /* 0x008fca00000000ff */
[----:B------:R-:W-:-:S07]  /*2900*/  IMAD R88, R57, R90, RZ ;  /* 0x0000005a39587224 */ /* 0x000fce00078e02ff */
.L_x_45:
[----:B------:R-:W-:Y:S05]  /*2910*/  BSYNC B1 ;  /* 0x0000000000017941 */ /* 0x000fea0003800000 */
.L_x_44:
[----:B------:R-:W-:Y:S01]  /*2920*/  @!P5 IMAD R61, R61, R89, R88 ;  /* 0x000000593d3dd224 */ /* 0x000fe200078e0258 */
[----:B------:R-:W-:Y:S04]  /*2930*/  BSSY B1, `(.L_x_46) ;  /* 0x0000006000017945 */ /* 0x000fe80003800000 */
[----:B------:R0:W-:Y:S01]  /*2940*/  @!P5 STG.E.U8 desc[UR36][R94.64+0x9], R61 ;  /* 0x0000093d5e00d986 */ /* 0x0001e2000c101124 */
[----:B------:R-:W-:Y:S05]  /*2950*/  @P2 BRA `(.L_x_47) ;  /* 0x00000000000c2947 */ /* 0x000fea0003800000 */
[----:B--2---:R-:W3:Y:S02]  /*2960*/  LDG.E.U8 R91, desc[UR36][R100.64+0x8] ;  /* 0x00000824645b7981 */ /* 0x004ee4000c1e1100 */
[----:B---3--:R-:W-:-:S05]  /*2970*/  PRMT R57, R91, 0x8880, RZ ;  /* 0x000088805b397816 */ /* 0x008fca00000000ff */
[----:B------:R-:W-:-:S07]  /*2980*/  IMAD R88, R57, R90, RZ ;  /* 0x0000005a39587224 */ /* 0x000fce00078e02ff */
.L_x_47:
[----:B------:R-:W-:Y:S05]  /*2990*/  BSYNC B1 ;  /* 0x0000000000017941 */ /* 0x000fea0003800000 */
.L_x_46:
        /* <DEDUP_REMOVED lines=11> */
.L_x_49:
[----:B------:R-:W-:Y:S05]  /*2a50*/  BSYNC B1 ;  /* 0x0000000000017941 */ /* 0x000fea0003800000 */
.L_x_48:
[----:B------:R-:W-:Y:S01]  /*2a60*/  @!P4 IMAD R63, R63, R89, R88 ;  /* 0x000000593f3fc224 */ /* 0x000fe200078e0258 */
[----:B------:R-:W-:Y:S04]  /*2a70*/  BSSY B1, `(.L_x_50) ;  /* 0x0000006000017945 */ /* 0x000fe80003800000 */
[----:B------:R0:W-:Y:S01]  /*2a80*/  @!P4 STG.E.U8 desc[UR36][R6.64+0x9], R63 ;  /* 0x0000093f0600c986 */ /* 0x0001e2000c101124 */
[----:B------:R-:W-:Y:S05]  /*2a90*/  @P3 BRA `(.L_x_51) ;  /* 0x00000000000c3947 */ /* 0x000fea0003800000 */
[----:B--2---:R-:W3:Y:S02]  /*2aa0*/  LDG.E.U8 R91, desc[UR36][R96.64+0x10] ;  /* 0x00001024605b7981 */ /* 0x004ee4000c1e1100 */
[----:B---3--:R-:W-:-:S05]  /*2ab0*/  PRMT R57, R91, 0x8880, RZ ;  /* 0x000088805b397816 */ /* 0x008fca00000000ff */
[----:B------:R-:W-:-:S07]  /*2ac0*/  IMAD R88, R57, R90, RZ ;  /* 0x0000005a39587224 */ /* 0x000fce00078e02ff */
.L_x_51:
[----:B------:R-:W-:Y:S05]  /*2ad0*/  BSYNC B1 ;  /* 0x0000000000017941 */ /* 0x000fea0003800000 */
.L_x_50:
[----:B---3--:R-:W-:Y:S01]  /*2ae0*/  @!P3 IMAD R57, R64, R89, R88 ;  /* 0x000000594039b224 */ /* 0x008fe200078e0258 */
[----:B------:R-:W-:Y:S04]  /*2af0*/  BSSY B1, `(.L_x_52) ;  /* 0x0000006000017945 */ /* 0x000fe80003800000 */
[----:B------:R3:W-:Y:S01]  /*2b00*/  @!P3 STG.E.U8 desc[UR36][R94.64+0x10], R57 ;  /* 0x000010395e00b986 */ /* 0x0007e2000c101124 */
[----:B------:R-:W-:Y:S05]  /*2b10*/  @P5 BRA `(.L_x_53) ;  /* 0x00000000000c5947 */ /* 0x000fea0003800000 */
[----:B--2---:R-:W3:Y:S02]  /*2b20*/  LDG.E.U8 R91, desc[UR36][R96.64+0x11] ;  /* 0x00001124605b7981 */ /* 0x004ee4000c1e1100 */
[----:B---3--:R-:W-:-:S05]  /*2b30*/  PRMT R57, R91, 0x8880, RZ ;  /* 0x000088805b397816 */ /* 0x008fca00000000ff */
[----:B------:R-:W-:-:S07]  /*2b40*/  IMAD R88, R57, R90, RZ ;  /* 0x0000005a39587224 */ /* 0x000fce00078e02ff */
.L_x_53:
[----:B------:R-:W-:Y:S05]  /*2b50*/  BSYNC B1 ;  /* 0x0000000000017941 */ /* 0x000fea0003800000 */
.L_x_52:
[----:B------:R-:W-:Y:S01]  /*2b60*/  @!P5 IMAD R65, R65, R89, R88 ;  /* 0x000000594141d224 */ /* 0x000fe200078e0258 */
[----:B------:R-:W-:Y:S04]  /*2b70*/  BSSY B1, `(.L_x_54) ;  /* 0x0000006000017945 */ /* 0x000fe80003800000 */
[----:B------:R0:W-:Y:S01]  /*2b80*/  @!P5 STG.E.U8 desc[UR36][R94.64+0x11], R65 ;  /* 0x000011415e00d986 */ /* 0x0001e2000c101124 */
[----:B------:R-:W-:Y:S05]  /*2b90*/  @P2 BRA `(.L_x_55) ;  /* 0x00000000000c2947 */ /* 0x000fea0003800000 */
[----:B--2---:R-:W3:Y:S02]  /*2ba0*/  LDG.E.U8 R91, desc[UR36][R100.64+0x10] ;  /* 0x00001024645b7981 */ /* 0x004ee4000c1e1100 */
[----:B---3--:R-:W-:-:S05]  /*2bb0*/  PRMT R57, R91, 0x8880, RZ ;  /* 0x000088805b397816 */ /* 0x008fca00000000ff */
[----:B------:R-:W-:-:S07]  /*2bc0*/  IMAD R88, R57, R90, RZ ;  /* 0x0000005a39587224 */ /* 0x000fce00078e02ff */
.L_x_55:
[----:B------:R-:W-:Y:S05]  /*2bd0*/  BSYNC B1 ;  /* 0x0000000000017941 */ /* 0x000fea0003800000 */
.L_x_54:
        /* <DEDUP_REMOVED lines=11> */
.L_x_57:
[----:B------:R-:W-:Y:S05]  /*2c90*/  BSYNC B1 ;  /* 0x0000000000017941 */ /* 0x000fea0003800000 */
.L_x_56:
[----:B------:R-:W-:Y:S01]  /*2ca0*/  @!P4 IMAD R67, R67, R89, R88 ;  /* 0x000000594343c224 */ /* 0x000fe200078e0258 */
[----:B------:R-:W-:Y:S04]  /*2cb0*/  BSSY B1, `(.L_x_58) ;  /* 0x0000006000017945 */ /* 0x000fe80003800000 */
[----:B------:R0:W-:Y:S01]  /*2cc0*/  @!P4 STG.E.U8 desc[UR36][R6.64+0x11], R67 ;  /* 0x000011430600c986 */ /* 0x0001e2000c101124 */
[----:B------:R-:W-:Y:S05]  /*2cd0*/  @P3 BRA `(.L_x_59) ;  /* 0x00000000000c3947 */ /* 0x000fea0003800000 */
[----:B--2---:R-:W3:Y:S02]  /*2ce0*/  LDG.E.U8 R91, desc[UR36][R96.64+0x18] ;  /* 0x00001824605b7981 */ /* 0x004ee4000c1e1100 */
[----:B---3--:R-:W-:-:S05]  /*2cf0*/  PRMT R57, R91, 0x8880, RZ ;  /* 0x000088805b397816 */ /* 0x008fca00000000ff */
[----:B------:R-:W-:-:S07]  /*2d00*/  IMAD R88, R57, R90, RZ ;  /* 0x0000005a39587224 */ /* 0x000fce00078e02ff */
.L_x_59:
[----:B------:R-:W-:Y:S05]  /*2d10*/  BSYNC B1 ;  /* 0x0000000000017941 */ /* 0x000fea0003800000 */
.L_x_58:
[----:B---3--:R-:W-:Y:S01]  /*2d20*/  @!P3 IMAD R57, R68, R89, R88 ;  /* 0x000000594439b224 */ /* 0x008fe200078e0258 */
[----:B------:R-:W-:Y:S04]  /*2d30*/  BSSY B1, `(.L_x_60) ;  /* 0x0000006000017945 */ /* 0x000fe80003800000 */
[----:B------:R3:W-:Y:S01]  /*2d40*/  @!P3 STG.E.U8 desc[UR36][R94.64+0x18], R57 ;  /* 0x000018395e00b986 */ /* 0x0007e2000c101124 */
[----:B------:R-:W-:Y:S05]  /*2d50*/  @P5 BRA `(.L_x_61) ;  /* 0x00000000000c5947 */ /* 0x000fea0003800000 */
[----:B--2---:R-:W3:Y:S02]  /*2d60*/  LDG.E.U8 R91, desc[UR36][R96.64+0x19] ;  /* 0x00001924605b7981 */ /* 0x004ee4000c1e1100 */
[----:B---3--:R-:W-:-:S05]  /*2d70*/  PRMT R57, R91, 0x8880, RZ ;  /* 0x000088805b397816 */ /* 0x008fca00000000ff */
[----:B------:R-:W-:-:S07]  /*2d80*/  IMAD R88, R57, R90, RZ ;  /* 0x0000005a39587224 */ /* 0x000fce00078e02ff */
.L_x_61:
[----:B------:R-:W-:Y:S05]  /*2d90*/  BSYNC B1 ;  /* 0x0000000000017941 */ /* 0x000fea0003800000 */
.L_x_60:
[----:B------:R-:W-:Y:S01]  /*2da0*/  @!P5 IMAD R69, R69, R89, R88 ;  /* 0x000000594545d224 */ /* 0x000fe200078e0258 */
[----:B------:R-:W-:Y:S04]  /*2db0*/  BSSY B1, `(.L_x_62) ;  /* 0x0000006000017945 */ /* 0x000fe80003800000 */
[----:B------:R0:W-:Y:S01]  /*2dc0*/  @!P5 STG.E.U8 desc[UR36][R94.64+0x19], R69 ;  /* 0x000019455e00d986 */ /* 0x0001e2000c101124 */
[----:B------:R-:W-:Y:S05]  /*2dd0*/  @P2 BRA `(.L_x_63) ;  /* 0x00000000000c2947 */ /* 0x000fea0003800000 */
[----:B--2---:R-:W3:Y:S02]  /*2de0*/  LDG.E.U8 R91, desc[UR36][R100.64+0x18] ;  /* 0x00001824645b7981 */ /* 0x004ee4000c1e1100 */
[----:B---3--:R-:W-:-:S05]  /*2df0*/  PRMT R57, R91, 0x8880, RZ ;  /* 0x000088805b397816 */ /* 0x008fca00000000ff */
[----:B------:R-:W-:-:S07]  /*2e00*/  IMAD R88, R57, R90, RZ ;  /* 0x0000005a39587224 */ /* 0x000fce00078e02ff */
.L_x_63:
[----:B------:R-:W-:Y:S05]  /*2e10*/  BSYNC B1 ;  /* 0x0000000000017941 */ /* 0x000fea0003800000 */
.L_x_62:
        /* <DEDUP_REMOVED lines=11> */
.L_x_65:
[----:B------:R-:W-:Y:S05]  /*2ed0*/  BSYNC B1 ;  /* 0x0000000000017941 */ /* 0x000fea0003800000 */
.L_x_64:
[----:B------:R-:W-:Y:S01]  /*2ee0*/  @!P4 IMAD R71, R71, R89, R88 ;  /* 0x000000594747c224 */ /* 0x000fe200078e0258 */
[----:B------:R-:W-:Y:S04]  /*2ef0*/  BSSY B1, `(.L_x_66) ;  /* 0x0000006000017945 */ /* 0x000fe80003800000 */
[----:B------:R0:W-:Y:S01]  /*2f00*/  @!P4 STG.E.U8 desc[UR36][R6.64+0x19], R71 ;  /* 0x000019470600c986 */ /* 0x0001e2000c101124 */
[----:B------:R-:W-:Y:S05]  /*2f10*/  @P3 BRA `(.L_x_67) ;  /* 0x00000000000c3947 */ /* 0x000fea0003800000 */
[----:B--2---:R-:W3:Y:S02]  /*2f20*/  LDG.E.U8 R91, desc[UR36][R96.64+0x20] ;  /* 0x00002024605b7981 */ /* 0x004ee4000c1e1100 */
[----:B---3--:R-:W-:-:S05]  /*2f30*/  PRMT R57, R91, 0x8880, RZ ;  /* 0x000088805b397816 */ /* 0x008fca00000000ff */
[----:B------:R-:W-:-:S07]  /*2f40*/  IMAD R88, R57, R90, RZ ;  /* 0x0000005a39587224 */ /* 0x000fce00078e02ff */
.L_x_67:
[----:B------:R-:W-:Y:S05]  /*2f50*/  BSYNC B1 ;  /* 0x0000000000017941 */ /* 0x000fea0003800000 */
.L_x_66:
[----:B---3--:R-:W-:Y:S01]  /*2f60*/  @!P3 IMAD R57, R72, R89, R88 ;  /* 0x000000594839b224 */ /* 0x008fe200078e0258 */
[----:B------:R-:W-:Y:S04]  /*2f70*/  BSSY B1, `(.L_x_68) ;  /* 0x0000006000017945 */ /* 0x000fe80003800000 */
[----:B------:R3:W-:Y:S01]  /*2f80*/  @!P3 STG.E.U8 desc[UR36][R94.64+0x20], R57 ;  /* 0x000020395e00b986 */ /* 0x0007e2000c101124 */
[----:B------:R-:W-:Y:S05]  /*2f90*/  @P5 BRA `(.L_x_69) ;  /* 0x00000000000c5947 */ /* 0x000fea0003800000 */
[----:B--2---:R-:W3:Y:S02]  /*2fa0*/  LDG.E.U8 R91, desc[UR36][R96.64+0x21] ;  /* 0x00002124605b7981 */ /* 0x004ee4000c1e1100 */
[----:B---3--:R-:W-:-:S05]  /*2fb0*/  PRMT R57, R91, 0x8880, RZ ;  /* 0x000088805b397816 */ /* 0x008fca00000000ff */
[----:B------:R-:W-:-:S07]  /*2fc0*/  IMAD R88, R57, R90, RZ ;  /* 0x0000005a39587224 */ /* 0x000fce00078e02ff */
.L_x_69:
[----:B------:R-:W-:Y:S05]  /*2fd0*/  BSYNC B1 ;  /* 0x0000000000017941 */ /* 0x000fea0003800000 */
.L_x_68:
[----:B------:R-:W-:Y:S01]  /*2fe0*/  @!P5 IMAD R73, R73, R89, R88 ;  /* 0x000000594949d224 */ /* 0x000fe200078e0258 */
[----:B------:R-:W-:Y:S04]  /*2ff0*/  BSSY B1, `(.L_x_70) ;  /* 0x0000006000017945 */ /* 0x000fe80003800000 */
[----:B------:R0:W-:Y:S01]  /*3000*/  @!P5 STG.E.U8 desc[UR36][R94.64+0x21], R73 ;  /* 0x000021495e00d986 */ /* 0x0001e2000c101124 */
[----:B------:R-:W-:Y:S05]  /*3010*/  @P2 BRA `(.L_x_71) ;  /* 0x00000000000c2947 */ /* 0x000fea0003800000 */
[----:B--2---:R-:W3:Y:S02]  /*3020*/  LDG.E.U8 R91, desc[UR36][R100.64+0x20] ;  /* 0x00002024645b7981 */ /* 0x004ee4000c1e1100 */
[----:B---3--:R-:W-:-:S05]  /*3030*/  PRMT R57, R91, 0x8880, RZ ;  /* 0x000088805b397816 */ /* 0x008fca00000000ff */
[----:B------:R-:W-:-:S07]  /*3040*/  IMAD R88, R57, R90, RZ ;  /* 0x0000005a39587224 */ /* 0x000fce00078e02ff */
.L_x_71:
[----:B------:R-:W-:Y:S05]  /*3050*/  BSYNC B1 ;  /* 0x0000000000017941 */ /* 0x000fea0003800000 */
.L_x_70:
        /* <DEDUP_REMOVED lines=11> */
.L_x_73:
[----:B------:R-:W-:Y:S05]  /*3110*/  BSYNC B1 ;  /* 0x0000000000017941 */ /* 0x000fea0003800000 */
.L_x_72:
[----:B------:R-:W-:Y:S01]  /*3120*/  @!P4 IMAD R75, R75, R89, R88 ;  /* 0x000000594b4bc224 */ /* 0x000fe200078e0258 */
[----:B------:R-:W-:Y:S04]  /*3130*/  BSSY B1, `(.L_x_74) ;  /* 0x0000006000017945 */ /* 0x000fe80003800000 */
[----:B------:R0:W-:Y:S01]  /*3140*/  @!P4 STG.E.U8 desc[UR36][R6.64+0x21], R75 ;  /* 0x0000214b0600c986 */ /* 0x0001e2000c101124 */
[----:B------:R-:W-:Y:S05]  /*3150*/  @P3 BRA `(.L_x_75) ;  /* 0x00000000000c3947 */ /* 0x000fea0003800000 */
[----:B--2---:R-:W3:Y:S02]  /*3160*/  LDG.E.U8 R91, desc[UR36][R96.64+0x28] ;  /* 0x00002824605b7981 */ /* 0x004ee4000c1e1100 */
[----:B---3--:R-:W-:-:S05]  /*3170*/  PRMT R57, R91, 0x8880, RZ ;  /* 0x000088805b397816 */ /* 0x008fca00000000ff */
[----:B------:R-:W-:-:S07]  /*3180*/  IMAD R88, R57, R90, RZ ;  /* 0x0000005a39587224 */ /* 0x000fce00078e02ff */
.L_x_75:
[----:B------:R-:W-:Y:S05]  /*3190*/  BSYNC B1 ;  /* 0x0000000000017941 */ /* 0x000fea0003800000 */
.L_x_74:
[----:B---3--:R-:W-:Y:S01]  /*31a0*/  @!P3 IMAD R57, R76, R89, R88 ;  /* 0x000000594c39b224 */ /* 0x008fe200078e0258 */
[----:B------:R-:W-:Y:S04]  /*31b0*/  BSSY B1, `(.L_x_76) ;  /* 0x0000006000017945 */ /* 0x000fe80003800000 */
[----:B------:R3:W-:Y:S01]  /*31c0*/  @!P3 STG.E.U8 desc[UR36][R94.64+0x28], R57 ;  /* 0x000028395e00b986 */ /* 0x0007e2000c101124 */
[----:B------:R-:W-:Y:S05]  /*31d0*/  @P5 BRA `(.L_x_77) ;  /* 0x00000000000c5947 */ /* 0x000fea0003800000 */
[----:B--2---:R-:W3:Y:S02]  /*31e0*/  LDG.E.U8 R91, desc[UR36][R96.64+0x29] ;  /* 0x00002924605b7981 */ /* 0x004ee4000c1e1100 */
[----:B---3--:R-:W-:-:S05]  /*31f0*/  PRMT R57, R91, 0x8880, RZ ;  /* 0x000088805b397816 */ /* 0x008fca00000000ff */
[----:B------:R-:W-:-:S07]  /*3200*/  IMAD R88, R57, R90, RZ ;  /* 0x0000005a39587224 */ /* 0x000fce00078e02ff */
.L_x_77:
[----:B------:R-:W-:Y:S05]  /*3210*/  BSYNC B1 ;  /* 0x0000000000017941 */ /* 0x000fea0003800000 */
.L_x_76:
[----:B------:R-:W-:Y:S01]  /*3220*/  @!P5 IMAD R77, R77, R89, R88 ;  /* 0x000000594d4dd224 */ /* 0x000fe200078e0258 */
[----:B------:R-:W-:Y:S04]  /*3230*/  BSSY B1, `(.L_x_78) ;  /* 0x0000006000017945 */ /* 0x000fe80003800000 */
[----:B------:R0:W-:Y:S01]  /*3240*/  @!P5 STG.E.U8 desc[UR36][R94.64+0x29], R77 ;  /* 0x0000294d5e00d986 */ /* 0x0001e2000c101124 */
[----:B------:R-:W-:Y:S05]  /*3250*/  @P2 BRA `(.L_x_79) ;  /* 0x00000000000c2947 */ /* 0x000fea0003800000 */
[----:B--2---:R-:W3:Y:S02]  /*3260*/  LDG.E.U8 R91, desc[UR36][R100.64+0x28] ;  /* 0x00002824645b7981 */ /* 0x004ee4000c1e1100 */
[----:B---3--:R-:W-:-:S05]  /*3270*/  PRMT R57, R91, 0x8880, RZ ;  /* 0x000088805b397816 */ /* 0x008fca00000000ff */
[----:B------:R-:W-:-:S07]  /*3280*/  IMAD R88, R57, R90, RZ ;  /* 0x0000005a39587224 */ /* 0x000fce00078e02ff */
.L_x_79:
[----:B------:R-:W-:Y:S05]  /*3290*/  BSYNC B1 ;  /* 0x0000000000017941 */ /* 0x000fea0003800000 */
.L_x_78:
        /* <DEDUP_REMOVED lines=11> */
.L_x_81:
[----:B------:R-:W-:Y:S05]  /*3350*/  BSYNC B1 ;  /* 0x0000000000017941 */ /* 0x000fea0003800000 */
.L_x_80:
[----:B------:R-:W-:Y:S01]  /*3360*/  @!P4 IMAD R79, R79, R89, R88 ;  /* 0x000000594f4fc224 */ /* 0x000fe200078e0258 */
[----:B------:R-:W-:Y:S04]  /*3370*/  BSSY B1, `(.L_x_82) ;  /* 0x0000006000017945 */ /* 0x000fe80003800000 */
[----:B------:R0:W-:Y:S01]  /*3380*/  @!P4 STG.E.U8 desc[UR36][R6.64+0x29], R79 ;  /* 0x0000294f0600c986 */ /* 0x0001e2000c101124 */
[----:B------:R-:W-:Y:S05]  /*3390*/  @P3 BRA `(.L_x_83) ;  /* 0x00000000000c3947 */ /* 0x000fea0003800000 */
[----:B--2---:R-:W3:Y:S02]  /*33a0*/  LDG.E.U8 R91, desc[UR36][R96.64+0x30] ;  /* 0x00003024605b7981 */ /* 0x004ee4000c1e1100 */
[----:B---3--:R-:W-:-:S05]  /*33b0*/  PRMT R57, R91, 0x8880, RZ ;  /* 0x000088805b397816 */ /* 0x008fca00000000ff */
[----:B------:R-:W-:-:S07]  /*33c0*/  IMAD R88, R57, R90, RZ ;  /* 0x0000005a39587224 */ /* 0x000fce00078e02ff */
.L_x_83:
[----:B------:R-:W-:Y:S05]  /*33d0*/  BSYNC B1 ;  /* 0x0000000000017941 */ /* 0x000fea0003800000 */
.L_x_82:
[----:B---3--:R-:W-:Y:S01]  /*33e0*/  @!P3 IMAD R57, R80, R89, R88 ;  /* 0x000000595039b224 */ /* 0x008fe200078e0258 */
[----:B------:R-:W-:Y:S04]  /*33f0*/  BSSY B1, `(.L_x_84) ;  /* 0x0000006000017945 */ /* 0x000fe80003800000 */
[----:B------:R3:W-:Y:S01]  /*3400*/  @!P3 STG.E.U8 desc[UR36][R94.64+0x30], R57 ;  /* 0x000030395e00b986 */ /* 0x0007e2000c101124 */
[----:B------:R-:W-:Y:S05]  /*3410*/  @P5 BRA `(.L_x_85) ;  /* 0x00000000000c5947 */ /* 0x000fea0003800000 */
[----:B--2---:R-:W3:Y:S02]  /*3420*/  LDG.E.U8 R91, desc[UR36][R96.64+0x31] ;  /* 0x00003124605b7981 */ /* 0x004ee4000c1e1100 */
[----:B---3--:R-:W-:-:S05]  /*3430*/  PRMT R57, R91, 0x8880, RZ ;  /* 0x000088805b397816 */ /* 0x008fca00000000ff */
[----:B------:R-:W-:-:S07]  /*3440*/  IMAD R88, R57, R90, RZ ;  /* 0x0000005a39587224 */ /* 0x000fce00078e02ff */
.L_x_85:
[----:B------:R-:W-:Y:S05]  /*3450*/  BSYNC B1 ;  /* 0x0000000000017941 */ /* 0x000fea0003800000 */
.L_x_84:
[----:B------:R-:W-:Y:S01]  /*3460*/  @!P5 IMAD R81, R81, R89, R88 ;  /* 0x000000595151d224 */ /* 0x000fe200078e0258 */
[----:B------:R-:W-:Y:S04]  /*3470*/  BSSY B1, `(.L_x_86) ;  /* 0x0000006000017945 */ /* 0x000fe80003800000 */
[----:B------:R0:W-:Y:S01]  /*3480*/  @!P5 STG.E.U8 desc[UR36][R94.64+0x31], R81 ;  /* 0x000031515e00d986 */ /* 0x0001e2000c101124 */
[----:B------:R-:W-:Y:S05]  /*3490*/  @P2 BRA `(.L_x_87) ;  /* 0x00000000000c2947 */ /* 0x000fea0003800000 */
[----:B--2---:R-:W3:Y:S02]  /*34a0*/  LDG.E.U8 R91, desc[UR36][R100.64+0x30] ;  /* 0x00003024645b7981 */ /* 0x004ee4000c1e1100 */
[----:B---3--:R-:W-:-:S05]  /*34b0*/  PRMT R57, R91, 0x8880, RZ ;  /* 0x000088805b397816 */ /* 0x008fca00000000ff */
[----:B------:R-:W-:-:S07]  /*34c0*/  IMAD R88, R57, R90, RZ ;  /* 0x0000005a39587224 */ /* 0x000fce00078e02ff */
.L_x_87:
[----:B------:R-:W-:Y:S05]  /*34d0*/  BSYNC B1 ;  /* 0x0000000000017941 */ /* 0x000fea0003800000 */
.L_x_86:
[C---:B------:R-:W-:Y:S01]  /*34e0*/  ISETP.LT.OR P4, PT, R3.reuse, 0x32, !P1 ;  /* 0x000000320300780c */ /* 0x040fe20004f81670 */
[----:B---3--:R-:W-:Y:S01]  /*34f0*/  @!P2 IMAD R57, R82, R89, R88 ;  /* 0x000000595239a224 */ /* 0x008fe200078e0258 */
[----:B------:R-:W-:Y:S01]  /*3500*/  BSSY B1, `(.L_x_88) ;  /* 0x000000b000017945 */ /* 0x000fe20003800000 */
[----:B------:R-:W-:Y:S02]  /*3510*/  ISETP.LT.OR P3, PT, R3, 0x39, !P0 ;  /* 0x000000390300780c */ /* 0x000fe40004761670 */
[----:B------:R-:W-:Y:S01]  /*3520*/  IADD3 R107, P5, R107, 0x80, RZ ;  /* 0x000000806b6b7810 */ /* 0x000fe20007fbe0ff */
[----:B------:R3:W-:Y:S01]  /*3530*/  @!P2 STG.E.U8 desc[UR36][R6.64+0x30], R57 ;  /* 0x000030390600a986 */ /* 0x0007e2000c101124 */
[C---:B------:R-:W-:Y:S02]  /*3540*/  ISETP.LT.OR P2, PT, R3.reuse, 0x39, !P1 ;  /* 0x000000390300780c */ /* 0x040fe40004f41670 */
[C---:B------:R-:W-:Y:S02]  /*3550*/  ISETP.LT.OR P0, PT, R3.reuse, 0x3a, !P0 ;  /* 0x0000003a0300780c */ /* 0x040fe40004701670 */
[----:B------:R-:W-:-:S02]  /*3560*/  ISETP.LT.OR P1, PT, R3, 0x3a, !P1 ;  /* 0x0000003a0300780c */ /* 0x000fc40004f21670 */
[----:B------:R-:W-:Y:S11]  /*3570*/  @P4 BRA `(.L_x_89) ;  /* 0x00000000000c4947 */ /* 0x000ff60003800000 */
[----:B--2---:R-:W3:Y:S02]  /*3580*/  LDG.E.U8 R91, desc[UR36][R100.64+0x31] ;  /* 0x00003124645b7981 */ /* 0x004ee4000c1e1100 */
[----:B---3--:R-:W-:-:S05]  /*3590*/  PRMT R57, R91, 0x8880, RZ ;  /* 0x000088805b397816 */ /* 0x008fca00000000ff */
[----:B------:R-:W-:-:S07]  /*35a0*/  IMAD R88, R57, R90, RZ ;  /* 0x0000005a39587224 */ /* 0x000fce00078e02ff */
.L_x_89:
[----:B------:R-:W-:Y:S05]  /*35b0*/  BSYNC B1 ;  /* 0x0000000000017941 */ /* 0x000fea0003800000 */
.L_x_88:
[----:B------:R-:W-:Y:S01]  /*35c0*/  @!P4 IMAD R83, R83, R89, R88 ;  /* 0x000000595353c224 */ /* 0x000fe200078e0258 */
[----:B------:R-:W-:Y:S04]  /*35d0*/  BSSY B1, `(.L_x_90) ;  /* 0x0000006000017945 */ /* 0x000fe80003800000 */
[----:B------:R0:W-:Y:S01]  /*35e0*/  @!P4 STG.E.U8 desc[UR36][R6.64+0x31], R83 ;  /* 0x000031530600c986 */ /* 0x0001e2000c101124 */
[----:B------:R-:W-:Y:S05]  /*35f0*/  @P3 BRA `(.L_x_91) ;  /* 0x00000000000c3947 */ /* 0x000fea0003800000 */
[----:B--2---:R-:W3:Y:S02]  /*3600*/  LDG.E.U8 R91, desc[UR36][R96.64+0x38] ;  /* 0x00003824605b7981 */ /* 0x004ee4000c1e1100 */
[----:B---3--:R-:W-:-:S05]  /*3610*/  PRMT R57, R91, 0x8880, RZ ;  /* 0x000088805b397816 */ /* 0x008fca00000000ff */
[----:B------:R-:W-:-:S07]  /*3620*/  IMAD R88, R57, R90, RZ ;  /* 0x0000005a39587224 */ /* 0x000fce00078e02ff */
.L_x_91:
[----:B------:R-:W-:Y:S05]  /*3630*/  BSYNC B1 ;  /* 0x0000000000017941 */ /* 0x000fea0003800000 */
.L_x_90:
[----:B---3--:R-:W-:Y:S01]  /*3640*/  @!P3 IMAD R57, R84, R89, R88 ;  /* 0x000000595439b224 */ /* 0x008fe200078e0258 */
[----:B------:R-:W-:Y:S01]  /*3650*/  BSSY B1, `(.L_x_92) ;  /* 0x0000007000017945 */ /* 0x000fe20003800000 */
[----:B----4-:R-:W-:-:S03]  /*3660*/  IMAD.X R59, RZ, RZ, R5, P5 ;  /* 0x000000ffff3b7224 */ /* 0x010fc600028e0605 */
[----:B------:R3:W-:Y:S01]  /*3670*/  @!P3 STG.E.U8 desc[UR36][R94.64+0x38], R57 ;  /* 0x000038395e00b986 */ /* 0x0007e2000c101124 */
[----:B------:R-:W-:Y:S05]  /*3680*/  @P0 BRA `(.L_x_93) ;  /* 0x00000000000c0947 */ /* 0x000fea0003800000 */
[----:B--2---:R-:W2:Y:S02]  /*3690*/  LDG.E.U8 R91, desc[UR36][R96.64+0x39] ;  /* 0x00003924605b7981 */ /* 0x004ea4000c1e1100 */
[----:B--2---:R-:W-:-:S05]  /*36a0*/  PRMT R5, R91, 0x8880, RZ ;  /* 0x000088805b057816 */ /* 0x004fca00000000ff */
[----:B------:R-:W-:-:S07]  /*36b0*/  IMAD R88, R5, R90, RZ ;  /* 0x0000005a05587224 */ /* 0x000fce00078e02ff */
.L_x_93:
[----:B------:R-:W-:Y:S05]  /*36c0*/  BSYNC B1 ;  /* 0x0000000000017941 */ /* 0x000fea0003800000 */
.L_x_92:
[----:B------:R-:W-:Y:S01]  /*36d0*/  @!P0 IMAD R85, R85, R89, R88 ;  /* 0x0000005955558224 */ /* 0x000fe200078e0258 */
[----:B------:R-:W-:Y:S01]  /*36e0*/  BSSY B1, `(.L_x_94) ;  /* 0x0000007000017945 */ /* 0x000fe20003800000 */
[----:B------:R-:W-:-:S03]  /*36f0*/  IMAD R4, R59, R92, RZ ;  /* 0x0000005c3b047224 */ /* 0x000fc600078e02ff */
[----:B------:R4:W-:Y:S01]  /*3700*/  @!P0 STG.E.U8 desc[UR36][R94.64+0x39], R85 ;  /* 0x000039555e008986 */ /* 0x0009e2000c101124 */
[----:B------:R-:W-:Y:S05]  /*3710*/  @P2 BRA `(.L_x_95) ;  /* 0x00000000000c2947 */ /* 0x000fea0003800000 */
[----:B--2---:R-:W2:Y:S02]  /*3720*/  LDG.E.U8 R91, desc[UR36][R100.64+0x38] ;  /* 0x00003824645b7981 */ /* 0x004ea4000c1e1100 */
[----:B--2---:R-:W-:-:S05]  /*3730*/  PRMT R5, R91, 0x8880, RZ ;  /* 0x000088805b057816 */ /* 0x004fca00000000ff */
[----:B------:R-:W-:-:S07]  /*3740*/  IMAD R88, R5, R90, RZ ;  /* 0x0000005a05587224 */ /* 0x000fce00078e02ff */
.L_x_95:
[----:B------:R-:W-:Y:S05]  /*3750*/  BSYNC B1 ;  /* 0x0000000000017941 */ /* 0x000fea0003800000 */
.L_x_94:
[----:B------:R-:W-:Y:S01]  /*3760*/  @!P2 IMAD R5, R86, R89, R88 ;  /* 0x000000595605a224 */ /* 0x000fe200078e0258 */
[----:B------:R-:W-:Y:S01]  /*3770*/  BSSY B1, `(.L_x_96) ;  /* 0x0000009000017945 */ /* 0x000fe20003800000 */
[C---:B---3--:R-:W-:Y:S02]  /*3780*/  IMAD R57, R107.reuse, R93, R4 ;  /* 0x0000005d6b397224 */ /* 0x048fe400078e0204 */
[CC--:B------:R-:W-:Y:S01]  /*3790*/  IMAD.WIDE.U32 R98, R107.reuse, R92.reuse, R98 ;  /* 0x0000005c6b627225 */ /* 0x0c0fe200078e0062 */
[----:B------:R3:W-:Y:S03]  /*37a0*/  @!P2 STG.E.U8 desc[UR36][R6.64+0x38], R5 ;  /* 0x000038050600a986 */ /* 0x0007e6000c101124 */
[----:B------:R-:W-:Y:S01]  /*37b0*/  IMAD.WIDE.U32 R92, R107, R92, R20 ;  /* 0x0000005c6b5c7225 */ /* 0x000fe200078e0014 */
[----:B------:R-:W-:Y:S06]  /*37c0*/  @P1 BRA `(.L_x_97) ;  /* 0x00000000000c1947 */ /* 0x000fec0003800000 */
[----:B--2---:R-:W3:Y:S02]  /*37d0*/  LDG.E.U8 R91, desc[UR36][R100.64+0x39] ;  /* 0x00003924645b7981 */ /* 0x004ee4000c1e1100 */
[----:B---3--:R-:W-:-:S05]  /*37e0*/  PRMT R5, R91, 0x8880, RZ ;  /* 0x000088805b057816 */ /* 0x008fca00000000ff */
[----:B------:R-:W-:-:S07]  /*37f0*/  IMAD R88, R5, R90, RZ ;  /* 0x0000005a05587224 */ /* 0x000fce00078e02ff */
.L_x_97:
[----:B------:R-:W-:Y:S05]  /*3800*/  BSYNC B1 ;  /* 0x0000000000017941 */ /* 0x000fea0003800000 */
.L_x_96:
[----:B------:R-:W-:Y:S01]  /*3810*/  @!P1 IMAD R87, R87, R89, R88 ;  /* 0x0000005957579224 */ /* 0x000fe200078e0258 */
[----:B------:R-:W-:Y:S01]  /*3820*/  ISETP.GE.AND P2, PT, R102, 0x81, PT ;  /* 0x000000816600780c */ /* 0x000fe20003f46270 */
[----:B------:R-:W-:Y:S01]  /*3830*/  BSSY B1, `(.L_x_98) ;  /* 0x000000c000017945 */ /* 0x000fe20003800000 */
[----:B------:R-:W-:Y:S02]  /*3840*/  IADD3 R4, P5, R92, R12, RZ ;  /* 0x0000000c5c047210 */ /* 0x000fe40007fbe0ff */
[----:B------:R0:W-:Y:S01]  /*3850*/  @!P1 STG.E.U8 desc[UR36][R6.64+0x39], R87 ;  /* 0x0000395706009986 */ /* 0x0001e2000c101124 */
[----:B------:R-:W-:Y:S02]  /*3860*/  ISETP.LT.OR P1, PT, R3, 0x1, !P2 ;  /* 0x000000010300780c */ /* 0x000fe40005721670 */
[----:B---3--:R-:W-:Y:S02]  /*3870*/  IADD3.X R5, R13, R93, R57, P5, !PT ;  /* 0x0000005d0d057210 */ /* 0x008fe40002ffe439 */
[----:B------:R-:W-:-:S02]  /*3880*/  ISETP.GE.AND P0, PT, R102, 0x89, PT ;  /* 0x000000896600780c */ /* 0x000fc40003f06270 */
[----:B------:R-:W-:Y:S02]  /*3890*/  IADD3 R12, P4, P3, R14, R12, R98 ;  /* 0x0000000c0e0c7210 */ /* 0x000fe40007b9e062 */
[----:B------:R-:W-:-:S05]  /*38a0*/  ISETP.LT.OR P5, PT, R3, 0x2, !P2 ;  /* 0x000000020300780c */ /* 0x000fca00057a1670 */
[----:B0-----:R-:W-:Y:S08]  /*38b0*/  @P1 BRA `(.L_x_99) ;  /* 0x00000000000c1947 */ /* 0x001ff00003800000 */
[----:B--2---:R-:W2:Y:S02]  /*38c0*/  LDG.E.U8 R91, desc[UR36][R4.64] ;  /* 0x00000024045b7981 */ /* 0x004ea4000c1e1100 */
[----:B--2---:R-:W-:-:S05]  /*38d0*/  PRMT R7, R91, 0x8880, RZ ;  /* 0x000088805b077816 */ /* 0x004fca00000000ff */
[----:B------:R-:W-:-:S07]  /*38e0*/  IMAD R88, R7, R90, RZ ;  /* 0x0000005a07587224 */ /* 0x000fce00078e02ff */
.L_x_99:
[----:B------:R-:W-:Y:S05]  /*38f0*/  BSYNC B1 ;  /* 0x0000000000017941 */ /* 0x000fea0003800000 */
.L_x_98:
[----:B------:R-:W-:Y:S01]  /*3900*/  @!P1 IMAD R7, R24, R89, R88 ;  /* 0x0000005918079224 */ /* 0x000fe200078e0258 */
[----:B------:R-:W-:Y:S01]  /*3910*/  BSSY B1, `(.L_x_100) ;  /* 0x0000007000017945 */ /* 0x000fe20003800000 */
[----:B------:R-:W-:-:S03]  /*3920*/  IMAD.IADD R98, R57, 0x1, R99 ;  /* 0x0000000139627824 */ /* 0x000fc600078e0263 */
[----:B------:R0:W-:Y:S01]  /*3930*/  @!P1 STG.E.U8 desc[UR36][R8.64], R7 ;  /* 0x0000000708009986 */ /* 0x0001e2000c101124 */
[----:B------:R-:W-:Y:S05]  /*3940*/  @P5 BRA `(.L_x_101) ;  /* 0x00000000000c5947 */ /* 0x000fea0003800000 */
[----:B--2---:R-:W0:Y:S02]  /*3950*/  LDG.E.U8 R91, desc[UR36][R4.64+0x1] ;  /* 0x00000124045b7981 */ /* 0x004e24000c1e1100 */
[----:B0-----:R-:W-:-:S05]  /*3960*/  PRMT R7, R91, 0x8880, RZ ;  /* 0x000088805b077816 */ /* 0x001fca00000000ff */
[----:B------:R-:W-:-:S07]  /*3970*/  IMAD R88, R7, R90, RZ ;  /* 0x0000005a07587224 */ /* 0x000fce00078e02ff */
.L_x_101:
[----:B------:R-:W-:Y:S05]  /*3980*/  BSYNC B1 ;  /* 0x0000000000017941 */ /* 0x000fea0003800000 */
.L_x_100:
[----:B------:R-:W-:Y:S01]  /*3990*/  ISETP.LT.OR P1, PT, R3, 0x1, !P0 ;  /* 0x000000010300780c */ /* 0x000fe20004721670 */
[----:B------:R-:W-:Y:S01]  /*39a0*/  @!P5 IMAD R25, R25, R89, R88 ;  /* 0x000000591919d224 */ /* 0x000fe200078e0258 */
[----:B------:R-:W-:Y:S01]  /*39b0*/  BSSY B1, `(.L_x_102) ;  /* 0x000000a000017945 */ /* 0x000fe20003800000 */
[----:B------:R-:W-:Y:S02]  /*39c0*/  IADD3.X R13, R21, R13, R98, P4, P3 ;  /* 0x0000000d150d7210 */ /* 0x000fe400027e6462 */
[C---:B------:R-:W-:Y:S01]  /*39d0*/  ISETP.LT.OR P4, PT, R3.reuse, 0x2, !P0 ;  /* 0x000000020300780c */ /* 0x040fe20004781670 */
[----:B------:R3:W-:Y:S01]  /*39e0*/  @!P5 STG.E.U8 desc[UR36][R8.64+0x1], R25 ;  /* 0x000001190800d986 */ /* 0x0007e2000c101124 */
[C---:B------:R-:W-:Y:S02]  /*39f0*/  ISETP.LT.OR P5, PT, R3.reuse, 0x9, !P2 ;  /* 0x000000090300780c */ /* 0x040fe400057a1670 */
[----:B------:R-:W-:-:S04]  /*3a00*/  ISETP.LT.OR P3, PT, R3, 0xa, !P2 ;  /* 0x0000000a0300780c */ /* 0x000fc80005761670 */
[----:B------:R-:W-:Y:S09]  /*3a10*/  @P1 BRA `(.L_x_103) ;  /* 0x00000000000c1947 */ /* 0x000ff20003800000 */
[----:B--2---:R-:W0:Y:S02]  /*3a20*/  LDG.E.U8 R91, desc[UR36][R12.64] ;  /* 0x000000240c5b7981 */ /* 0x004e24000c1e1100 */
[----:B0-----:R-:W-:-:S05]  /*3a30*/  PRMT R7, R91, 0x8880, RZ ;  /* 0x000088805b077816 */ /* 0x001fca00000000ff */
[----:B------:R-:W-:-:S07]  /*3a40*/  IMAD R88, R7, R90, RZ ;  /* 0x0000005a07587224 */ /* 0x000fce00078e02ff */
.L_x_103:
[----:B------:R-:W-:Y:S05]  /*3a50*/  BSYNC B1 ;  /* 0x0000000000017941 */ /* 0x000fea0003800000 */
.L_x_102:
[----:B0-----:R-:W-:Y:S01]  /*3a60*/  @!P1 IMAD R7, R26, R89, R88 ;  /* 0x000000591a079224 */ /* 0x001fe200078e0258 */
[----:B------:R-:W-:Y:S04]  /*3a70*/  BSSY B1, `(.L_x_104) ;  /* 0x0000006000017945 */ /* 0x000fe80003800000 */
[----:B------:R0:W-:Y:S01]  /*3a80*/  @!P1 STG.E.U8 desc[UR36][R10.64], R7 ;  /* 0x000000070a009986 */ /* 0x0001e2000c101124 */
[----:B------:R-:W-:Y:S05]  /*3a90*/  @P4 BRA `(.L_x_105) ;  /* 0x00000000000c4947 */ /* 0x000fea0003800000 */
[----:B--2---:R-:W0:Y:S02]  /*3aa0*/  LDG.E.U8 R91, desc[UR36][R12.64+0x1] ;  /* 0x000001240c5b7981 */ /* 0x004e24000c1e1100 */
[----:B0-----:R-:W-:-:S05]  /*3ab0*/  PRMT R7, R91, 0x8880, RZ ;  /* 0x000088805b077816 */ /* 0x001fca00000000ff */
[----:B------:R-:W-:-:S07]  /*3ac0*/  IMAD R88, R7, R90, RZ ;  /* 0x0000005a07587224 */ /* 0x000fce00078e02ff */
.L_x_105:
[----:B------:R-:W-:Y:S05]  /*3ad0*/  BSYNC B1 ;  /* 0x0000000000017941 */ /* 0x000fea0003800000 */
.L_x_104:
[----:B------:R-:W-:Y:S01]  /*3ae0*/  @!P4 IMAD R27, R27, R89, R88 ;  /* 0x000000591b1bc224 */ /* 0x000fe200078e0258 */
[----:B------:R-:W-:Y:S04]  /*3af0*/  BSSY B1, `(.L_x_106) ;  /* 0x0000006000017945 */ /* 0x000fe80003800000 */
[----:B------:R0:W-:Y:S01]  /*3b00*/  @!P4 STG.E.U8 desc[UR36][R10.64+0x1], R27 ;  /* 0x0000011b0a00c986 */ /* 0x0001e2000c101124 */
[----:B------:R-:W-:Y:S05]  /*3b10*/  @P5 BRA `(.L_x_107) ;  /* 0x00000000000c5947 */ /* 0x000fea0003800000 */
[----:B--2---:R-:W0:Y:S02]  /*3b20*/  LDG.E.U8 R91, desc[UR36][R4.64+0x8] ;  /* 0x00000824045b7981 */ /* 0x004e24000c1e1100 */
[----:B0-----:R-:W-:-:S05]  /*3b30*/  PRMT R7, R91, 0x8880, RZ ;  /* 0x000088805b077816 */ /* 0x001fca00000000ff */
[----:B------:R-:W-:-:S07]  /*3b40*/  IMAD R88, R7, R90, RZ ;  /* 0x0000005a07587224 */ /* 0x000fce00078e02ff */
.L_x_107:
[----:B------:R-:W-:Y:S05]  /*3b50*/  BSYNC B1 ;  /* 0x0000000000017941 */ /* 0x000fea0003800000 */
.L_x_106:
[----:B0-----:R-:W-:Y:S01]  /*3b60*/  @!P5 IMAD R7, R28, R89, R88 ;  /* 0x000000591c07d224 */ /* 0x001fe200078e0258 */
[----:B------:R-:W-:Y:S04]  /*3b70*/  BSSY B1, `(.L_x_108) ;  /* 0x0000006000017945 */ /* 0x000fe80003800000 */
[----:B------:R0:W-:Y:S01]  /*3b80*/  @!P5 STG.E.U8 desc[UR36][R8.64+0x8], R7 ;  /* 0x000008070800d986 */ /* 0x0001e2000c101124 */
[----:B------:R-:W-:Y:S05]  /*3b90*/  @P3 BRA `(.L_x_109) ;  /* 0x00000000000c3947 */ /* 0x000fea0003800000 */
[----:B--2---:R-:W0:Y:S02]  /*3ba0*/  LDG.E.U8 R91, desc[UR36][R4.64+0x9] ;  /* 0x00000924045b7981 */ /* 0x004e24000c1e1100 */
[----:B0-----:R-:W-:-:S05]  /*3bb0*/  PRMT R7, R91, 0x8880, RZ ;  /* 0x000088805b077816 */ /* 0x001fca00000000ff */
[----:B------:R-:W-:-:S07]  /*3bc0*/  IMAD R88, R7, R90, RZ ;  /* 0x0000005a07587224 */ /* 0x000fce00078e02ff */
.L_x_109:
[----:B------:R-:W-:Y:S05]  /*3bd0*/  BSYNC B1 ;  /* 0x0000000000017941 */ /* 0x000fea0003800000 */
.L_x_108:
[----:B------:R-:W-:Y:S01]  /*3be0*/  ISETP.LT.OR P5, PT, R3, 0x9, !P0 ;  /* 0x000000090300780c */ /* 0x000fe200047a1670 */
[----:B------:R-:W-:Y:S01]  /*3bf0*/  @!P3 IMAD R29, R29, R89, R88 ;  /* 0x000000591d1db224 */ /* 0x000fe200078e0258 */
[----:B------:R-:W-:Y:S01]  /*3c00*/  BSSY B1, `(.L_x_110) ;  /* 0x0000009000017945 */ /* 0x000fe20003800000 */
[C---:B------:R-:W-:Y:S02]  /*3c10*/  ISETP.LT.OR P4, PT, R3.reuse, 0xa, !P0 ;  /* 0x0000000a0300780c */ /* 0x040fe40004781670 */
[C---:B------:R-:W-:Y:S01]  /*3c20*/  ISETP.LT.OR P1, PT, R3.reuse, 0x12, !P2 ;  /* 0x000000120300780c */ /* 0x040fe20005721670 */
[----:B------:R0:W-:Y:S01]  /*3c30*/  @!P3 STG.E.U8 desc[UR36][R8.64+0x9], R29 ;  /* 0x0000091d0800b986 */ /* 0x0001e2000c101124 */
[----:B------:R-:W-:-:S06]  /*3c40*/  ISETP.LT.OR P3, PT, R3, 0x11, !P2 ;  /* 0x000000110300780c */ /* 0x000fcc0005761670 */
[----:B------:R-:W-:Y:S07]  /*3c50*/  @P5 BRA `(.L_x_111) ;  /* 0x00000000000c5947 */ /* 0x000fee0003800000 */
[----:B--2---:R-:W0:Y:S02]  /*3c60*/  LDG.E.U8 R91, desc[UR36][R12.64+0x8] ;  /* 0x000008240c5b7981 */ /* 0x004e24000c1e1100 */
[----:B0-----:R-:W-:-:S05]  /*3c70*/  PRMT R7, R91, 0x8880, RZ ;  /* 0x000088805b077816 */ /* 0x001fca00000000ff */
[----:B------:R-:W-:-:S07]  /*3c80*/  IMAD R88, R7, R90, RZ ;  /* 0x0000005a07587224 */ /* 0x000fce00078e02ff */
.L_x_111:
[----:B------:R-:W-:Y:S05]  /*3c90*/  BSYNC B1 ;  /* 0x0000000000017941 */ /* 0x000fea0003800000 */
.L_x_110:
[----:B0-----:R-:W-:Y:S01]  /*3ca0*/  @!P5 IMAD R7, R30, R89, R88 ;  /* 0x000000591e07d224 */ /* 0x001fe200078e0258 */
[----:B------:R-:W-:Y:S04]  /*3cb0*/  BSSY B1, `(.L_x_112) ;  /* 0x0000006000017945 */ /* 0x000fe80003800000 */
[----:B------:R0:W-:Y:S01]  /*3cc0*/  @!P5 STG.E.U8 desc[UR36][R10.64+0x8], R7 ;  /* 0x000008070a00d986 */ /* 0x0001e2000c101124 */
[----:B------:R-:W-:Y:S05]  /*3cd0*/  @P4 BRA `(.L_x_113) ;  /* 0x00000000000c4947 */ /* 0x000fea0003800000 */
[----:B--2---:R-:W0:Y:S02]  /*3ce0*/  LDG.E.U8 R91, desc[UR36][R12.64+0x9] ;  /* 0x000009240c5b7981 */ /* 0x004e24000c1e1100 */
[----:B0-----:R-:W-:-:S05]  /*3cf0*/  PRMT R7, R91, 0x8880, RZ ;  /* 0x000088805b077816 */ /* 0x001fca00000000ff */
[----:B------:R-:W-:-:S07]  /*3d00*/  IMAD R88, R7, R90, RZ ;  /* 0x0000005a07587224 */ /* 0x000fce00078e02ff */
.L_x_113:
[----:B------:R-:W-:Y:S05]  /*3d10*/  BSYNC B1 ;  /* 0x0000000000017941 */ /* 0x000fea0003800000 */
.L_x_112:
[----:B------:R-:W-:Y:S01]  /*3d20*/  @!P4 IMAD R31, R31, R89, R88 ;  /* 0x000000591f1fc224 */ /* 0x000fe200078e0258 */
[----:B------:R-:W-:Y:S04]  /*3d30*/  BSSY B1, `(.L_x_114) ;  /* 0x0000006000017945 */ /* 0x000fe80003800000 */
[----:B------:R0:W-:Y:S01]  /*3d40*/  @!P4 STG.E.U8 desc[UR36][R10.64+0x9], R31 ;  /* 0x0000091f0a00c986 */ /* 0x0001e2000c101124 */
[----:B------:R-:W-:Y:S05]  /*3d50*/  @P3 BRA `(.L_x_115) ;  /* 0x00000000000c3947 */ /* 0x000fea0003800000 */
[----:B--2---:R-:W0:Y:S02]  /*3d60*/  LDG.E.U8 R91, desc[UR36][R4.64+0x10] ;  /* 0x00001024045b7981 */ /* 0x004e24000c1e1100 */
[----:B0-----:R-:W-:-:S05]  /*3d70*/  PRMT R7, R91, 0x8880, RZ ;  /* 0x000088805b077816 */ /* 0x001fca00000000ff */
[----:B------:R-:W-:-:S07]  /*3d80*/  IMAD R88, R7, R90, RZ ;  /* 0x0000005a07587224 */ /* 0x000fce00078e02ff */
.L_x_115:
[----:B------:R-:W-:Y:S05]  /*3d90*/  BSYNC B1 ;  /* 0x0000000000017941 */ /* 0x000fea0003800000 */
.L_x_114:
[----:B0-----:R-:W-:Y:S01]  /*3da0*/  @!P3 IMAD R7, R32, R89, R88 ;  /* 0x000000592007b224 */ /* 0x001fe200078e0258 */
[----:B------:R-:W-:Y:S04]  /*3db0*/  BSSY B1, `(.L_x_116) ;  /* 0x0000006000017945 */ /* 0x000fe80003800000 */
[----:B------:R0:W-:Y:S01]  /*3dc0*/  @!P3 STG.E.U8 desc[UR36][R8.64+0x10], R7 ;  /* 0x000010070800b986 */ /* 0x0001e2000c101124 */
[----:B------:R-:W-:Y:S05]  /*3dd0*/  @P1 BRA `(.L_x_117) ;  /* 0x00000000000c1947 */ /* 0x000fea0003800000 */
[----:B--2---:R-:W0:Y:S02]  /*3de0*/  LDG.E.U8 R91, desc[UR36][R4.64+0x11] ;  /* 0x00001124045b7981 */ /* 0x004e24000c1e1100 */
[----:B0-----:R-:W-:-:S05]  /*3df0*/  PRMT R7, R91, 0x8880, RZ ;  /* 0x000088805b077816 */ /* 0x001fca00000000ff */
[----:B------:R-:W-:-:S07]  /*3e00*/  IMAD R88, R7, R90, RZ ;  /* 0x0000005a07587224 */ /* 0x000fce00078e02ff */
.L_x_117:
[----:B------:R-:W-:Y:S05]  /*3e10*/  BSYNC B1 ;  /* 0x0000000000017941 */ /* 0x000fea0003800000 */
.L_x_116:
        /* <DEDUP_REMOVED lines=11> */
.L_x_119:
[----:B------:R-:W-:Y:S05]  /*3ed0*/  BSYNC B1 ;  /* 0x0000000000017941 */ /* 0x000fea0003800000 */
.L_x_118:
[----:B0-----:R-:W-:Y:S01]  /*3ee0*/  @!P4 IMAD R7, R34, R89, R88 ;  /* 0x000000592207c224 */ /* 0x001fe200078e0258 */
[----:B------:R-:W-:Y:S04]  /*3ef0*/  BSSY B1, `(.L_x_120) ;  /* 0x0000006000017945 */ /* 0x000fe80003800000 */
[----:B------:R0:W-:Y:S01]  /*3f00*/  @!P4 STG.E.U8 desc[UR36][R10.64+0x10], R7 ;  /* 0x000010070a00c986 */ /* 0x0001e2000c101124 */
[----:B------:R-:W-:Y:S05]  /*3f10*/  @P3 BRA `(.L_x_121) ;  /* 0x00000000000c3947 */ /* 0x000fea0003800000 */
[----:B--2---:R-:W0:Y:S02]  /*3f20*/  LDG.E.U8 R91, desc[UR36][R12.64+0x11] ;  /* 0x000011240c5b7981 */ /* 0x004e24000c1e1100 */
[----:B0-----:R-:W-:-:S05]  /*3f30*/  PRMT R7, R91, 0x8880, RZ ;  /* 0x000088805b077816 */ /* 0x001fca00000000ff */
[----:B------:R-:W-:-:S07]  /*3f40*/  IMAD R88, R7, R90, RZ ;  /* 0x0000005a07587224 */ /* 0x000fce00078e02ff */
.L_x_121:
[----:B------:R-:W-:Y:S05]  /*3f50*/  BSYNC B1 ;  /* 0x0000000000017941 */ /* 0x000fea0003800000 */
.L_x_120:
[----:B------:R-:W-:Y:S01]  /*3f60*/  @!P3 IMAD R35, R35, R89, R88 ;  /* 0x000000592323b224 */ /* 0x000fe200078e0258 */
[----:B------:R-:W-:Y:S04]  /*3f70*/  BSSY B1, `(.L_x_122) ;  /* 0x0000006000017945 */ /* 0x000fe80003800000 */
[----:B------:R0:W-:Y:S01]  /*3f80*/  @!P3 STG.E.U8 desc[UR36][R10.64+0x11], R35 ;  /* 0x000011230a00b986 */ /* 0x0001e2000c101124 */
[----:B------:R-:W-:Y:S05]  /*3f90*/  @P5 BRA `(.L_x_123) ;  /* 0x00000000000c5947 */ /* 0x000fea0003800000 */
[----:B--2---:R-:W0:Y:S02]  /*3fa0*/  LDG.E.U8 R91, desc[UR36][R4.64+0x18] ;  /* 0x00001824045b7981 */ /* 0x004e24000c1e1100 */
[----:B0-----:R-:W-:-:S05]  /*3fb0*/  PRMT R7, R91, 0x8880, RZ ;  /* 0x000088805b077816 */ /* 0x001fca00000000ff */
[----:B------:R-:W-:-:S07]  /*3fc0*/  IMAD R88, R7, R90, RZ ;  /* 0x0000005a07587224 */ /* 0x000fce00078e02ff */
.L_x_123:
[----:B------:R-:W-:Y:S05]  /*3fd0*/  BSYNC B1 ;  /* 0x0000000000017941 */ /* 0x000fea0003800000 */
.L_x_122:
[----:B0-----:R-:W-:Y:S01]  /*3fe0*/  @!P5 IMAD R7, R36, R89, R88 ;  /* 0x000000592407d224 */ /* 0x001fe200078e0258 */
[----:B------:R-:W-:Y:S04]  /*3ff0*/  BSSY B1, `(.L_x_124) ;  /* 0x0000006000017945 */ /* 0x000fe80003800000 */
[----:B------:R0:W-:Y:S01]  /*4000*/  @!P5 STG.E.U8 desc[UR36][R8.64+0x18], R7 ;  /* 0x000018070800d986 */ /* 0x0001e2000c101124 */
[----:B------:R-:W-:Y:S05]  /*4010*/  @P1 BRA `(.L_x_125) ;  /* 0x00000000000c1947 */ /* 0x000fea0003800000 */
[----:B--2---:R-:W0:Y:S02]  /*4020*/  LDG.E.U8 R91, desc[UR36][R4.64+0x19] ;  /* 0x00001924045b7981 */ /* 0x004e24000c1e1100 */
[----:B0-----:R-:W-:-:S05]  /*4030*/  PRMT R7, R91, 0x8880, RZ ;  /* 0x000088805b077816 */ /* 0x001fca00000000ff */
[----:B------:R-:W-:-:S07]  /*4040*/  IMAD R88, R7, R90, RZ ;  /* 0x0000005a07587224 */ /* 0x000fce00078e02ff */
.L_x_125:
[----:B------:R-:W-:Y:S05]  /*4050*/  BSYNC B1 ;  /* 0x0000000000017941 */ /* 0x000fea0003800000 */
.L_x_124:
        /* <DEDUP_REMOVED lines=11> */
.L_x_127:
[----:B------:R-:W-:Y:S05]  /*4110*/  BSYNC B1 ;  /* 0x0000000000017941 */ /* 0x000fea0003800000 */
.L_x_126:
[----:B0-----:R-:W-:Y:S01]  /*4120*/  @!P4 IMAD R7, R38, R89, R88 ;  /* 0x000000592607c224 */ /* 0x001fe200078e0258 */
[----:B------:R-:W-:Y:S04]  /*4130*/  BSSY B1, `(.L_x_128) ;  /* 0x0000006000017945 */ /* 0x000fe80003800000 */
[----:B------:R0:W-:Y:S01]  /*4140*/  @!P4 STG.E.U8 desc[UR36][R10.64+0x18], R7 ;  /* 0x000018070a00c986 */ /* 0x0001e2000c101124 */
[----:B------:R-:W-:Y:S05]  /*4150*/  @P3 BRA `(.L_x_129) ;  /* 0x00000000000c3947 */ /* 0x000fea0003800000 */
[----:B--2---:R-:W0:Y:S02]  /*4160*/  LDG.E.U8 R91, desc[UR36][R12.64+0x19] ;  /* 0x000019240c5b7981 */ /* 0x004e24000c1e1100 */
[----:B0-----:R-:W-:-:S05]  /*4170*/  PRMT R7, R91, 0x8880, RZ ;  /* 0x000088805b077816 */ /* 0x001fca00000000ff */
[----:B------:R-:W-:-:S07]  /*4180*/  IMAD R88, R7, R90, RZ ;  /* 0x0000005a07587224 */ /* 0x000fce00078e02ff */
.L_x_129:
[----:B------:R-:W-:Y:S05]  /*4190*/  BSYNC B1 ;  /* 0x0000000000017941 */ /* 0x000fea0003800000 */
.L_x_128:
[----:B------:R-:W-:Y:S01]  /*41a0*/  @!P3 IMAD R39, R39, R89, R88 ;  /* 0x000000592727b224 */ /* 0x000fe200078e0258 */
[----:B------:R-:W-:Y:S04]  /*41b0*/  BSSY B1, `(.L_x_130) ;  /* 0x0000006000017945 */ /* 0x000fe80003800000 */
[----:B------:R0:W-:Y:S01]  /*41c0*/  @!P3 STG.E.U8 desc[UR36][R10.64+0x19], R39 ;  /* 0x000019270a00b986 */ /* 0x0001e2000c101124 */
[----:B------:R-:W-:Y:S05]  /*41d0*/  @P5 BRA `(.L_x_131) ;  /* 0x00000000000c5947 */ /* 0x000fea0003800000 */
[----:B--2---:R-:W0:Y:S02]  /*41e0*/  LDG.E.U8 R91, desc[UR36][R4.64+0x20] ;  /* 0x00002024045b7981 */ /* 0x004e24000c1e1100 */
[----:B0-----:R-:W-:-:S05]  /*41f0*/  PRMT R7, R91, 0x8880, RZ ;  /* 0x000088805b077816 */ /* 0x001fca00000000ff */
[----:B------:R-:W-:-:S07]  /*4200*/  IMAD R88, R7, R90, RZ ;  /* 0x0000005a07587224 */ /* 0x000fce00078e02ff */
.L_x_131:
[----:B------:R-:W-:Y:S05]  /*4210*/  BSYNC B1 ;  /* 0x0000000000017941 */ /* 0x000fea0003800000 */
.L_x_130:
[----:B0-----:R-:W-:Y:S01]  /*4220*/  @!P5 IMAD R7, R40, R89, R88 ;  /* 0x000000592807d224 */ /* 0x001fe200078e0258 */
[----:B------:R-:W-:Y:S04]  /*4230*/  BSSY B1, `(.L_x_132) ;  /* 0x0000006000017945 */ /* 0x000fe80003800000 */
[----:B------:R0:W-:Y:S01]  /*4240*/  @!P5 STG.E.U8 desc[UR36][R8.64+0x20], R7 ;  /* 0x000020070800d986 */ /* 0x0001e2000c101124 */
[----:B------:R-:W-:Y:S05]  /*4250*/  @P1 BRA `(.L_x_133) ;  /* 0x00000000000c1947 */ /* 0x000fea0003800000 */
[----:B--2---:R-:W0:Y:S02]  /*4260*/  LDG.E.U8 R91, desc[UR36][R4.64+0x21] ;  /* 0x00002124045b7981 */ /* 0x004e24000c1e1100 */
[----:B0-----:R-:W-:-:S05]  /*4270*/  PRMT R7, R91, 0x8880, RZ ;  /* 0x000088805b077816 */ /* 0x001fca00000000ff */
[----:B------:R-:W-:-:S07]  /*4280*/  IMAD R88, R7, R90, RZ ;  /* 0x0000005a07587224 */ /* 0x000fce00078e02ff */
.L_x_133:
[----:B------:R-:W-:Y:S05]  /*4290*/  BSYNC B1 ;  /* 0x0000000000017941 */ /* 0x000fea0003800000 */
.L_x_132:
        /* <DEDUP_REMOVED lines=11> */
.L_x_135:
[----:B------:R-:W-:Y:S05]  /*4350*/  BSYNC B1 ;  /* 0x0000000000017941 */ /* 0x000fea0003800000 */
.L_x_134:
[----:B0-----:R-:W-:Y:S01]  /*4360*/  @!P4 IMAD R7, R42, R89, R88 ;  /* 0x000000592a07c224 */ /* 0x001fe200078e0258 */
[----:B------:R-:W-:Y:S04]  /*4370*/  BSSY B1, `(.L_x_136) ;  /* 0x0000006000017945 */ /* 0x000fe80003800000 */
[----:B------:R0:W-:Y:S01]  /*4380*/  @!P4 STG.E.U8 desc[UR36][R10.64+0x20], R7 ;  /* 0x000020070a00c986 */ /* 0x0001e2000c101124 */
[----:B------:R-:W-:Y:S05]  /*4390*/  @P3 BRA `(.L_x_137) ;  /* 0x00000000000c3947 */ /* 0x000fea0003800000 */
[----:B--2---:R-:W0:Y:S02]  /*43a0*/  LDG.E.U8 R91, desc[UR36][R12.64+0x21] ;  /* 0x000021240c5b7981 */ /* 0x004e24000c1e1100 */
[----:B0-----:R-:W-:-:S05]  /*43b0*/  PRMT R7, R91, 0x8880, RZ ;  /* 0x000088805b077816 */ /* 0x001fca00000000ff */
[----:B------:R-:W-:-:S07]  /*43c0*/  IMAD R88, R7, R90, RZ ;  /* 0x0000005a07587224 */ /* 0x000fce00078e02ff */
.L_x_137:
[----:B------:R-:W-:Y:S05]  /*43d0*/  BSYNC B1 ;  /* 0x0000000000017941 */ /* 0x000fea0003800000 */
.L_x_136:
[----:B------:R-:W-:Y:S01]  /*43e0*/  @!P3 IMAD R43, R43, R89, R88 ;  /* 0x000000592b2bb224 */ /* 0x000fe200078e0258 */
[----:B------:R-:W-:Y:S04]  /*43f0*/  BSSY B1, `(.L_x_138) ;  /* 0x0000006000017945 */ /* 0x000fe80003800000 */
[----:B------:R0:W-:Y:S01]  /*4400*/  @!P3 STG.E.U8 desc[UR36][R10.64+0x21], R43 ;  /* 0x0000212b0a00b986 */ /* 0x0001e2000c101124 */
[----:B------:R-:W-:Y:S05]  /*4410*/  @P5 BRA `(.L_x_139) ;  /* 0x00000000000c5947 */ /* 0x000fea0003800000 */
[----:B--2---:R-:W0:Y:S02]  /*4420*/  LDG.E.U8 R91, desc[UR36][R4.64+0x28] ;  /* 0x00002824045b7981 */ /* 0x004e24000c1e1100 */
[----:B0-----:R-:W-:-:S05]  /*4430*/  PRMT R7, R91, 0x8880, RZ ;  /* 0x000088805b077816 */ /* 0x001fca00000000ff */
[----:B------:R-:W-:-:S07]  /*4440*/  IMAD R88, R7, R90, RZ ;  /* 0x0000005a07587224 */ /* 0x000fce00078e02ff */
.L_x_139:
[----:B------:R-:W-:Y:S05]  /*4450*/  BSYNC B1 ;  /* 0x0000000000017941 */ /* 0x000fea0003800000 */
.L_x_138:
[----:B0-----:R-:W-:Y:S01]  /*4460*/  @!P5 IMAD R7, R44, R89, R88 ;  /* 0x000000592c07d224 */ /* 0x001fe200078e0258 */
[----:B------:R-:W-:Y:S04]  /*4470*/  BSSY B1, `(.L_x_140) ;  /* 0x0000006000017945 */ /* 0x000fe80003800000 */
[----:B------:R0:W-:Y:S01]  /*4480*/  @!P5 STG.E.U8 desc[UR36][R8.64+0x28], R7 ;  /* 0x000028070800d986 */ /* 0x0001e2000c101124 */
[----:B------:R-:W-:Y:S05]  /*4490*/  @P1 BRA `(.L_x_141) ;  /* 0x00000000000c1947 */ /* 0x000fea0003800000 */
[----:B--2---:R-:W0:Y:S02]  /*44a0*/  LDG.E.U8 R91, desc[UR36][R4.64+0x29] ;  /* 0x00002924045b7981 */ /* 0x004e24000c1e1100 */
[----:B0-----:R-:W-:-:S05]  /*44b0*/  PRMT R7, R91, 0x8880, RZ ;  /* 0x000088805b077816 */ /* 0x001fca00000000ff */
[----:B------:R-:W-:-:S07]  /*44c0*/  IMAD R88, R7, R90, RZ ;  /* 0x0000005a07587224 */ /* 0x000fce00078e02ff */
.L_x_141:
[----:B------:R-:W-:Y:S05]  /*44d0*/  BSYNC B1 ;  /* 0x0000000000017941 */ /* 0x000fea0003800000 */
.L_x_140:
        /* <DEDUP_REMOVED lines=11> */
.L_x_143:
[----:B------:R-:W-:Y:S05]  /*4590*/  BSYNC B1 ;  /* 0x0000000000017941 */ /* 0x000fea0003800000 */
.L_x_142:
[----:B0-----:R-:W-:Y:S01]  /*45a0*/  @!P4 IMAD R7, R46, R89, R88 ;  /* 0x000000592e07c224 */ /* 0x001fe200078e0258 */
[----:B------:R-:W-:Y:S04]  /*45b0*/  BSSY B1, `(.L_x_144) ;  /* 0x0000006000017945 */ /* 0x000fe80003800000 */
[----:B------:R0:W-:Y:S01]  /*45c0*/  @!P4 STG.E.U8 desc[UR36][R10.64+0x28], R7 ;  /* 0x000028070a00c986 */ /* 0x0001e2000c101124 */
[----:B------:R-:W-:Y:S05]  /*45d0*/  @P3 BRA `(.L_x_145) ;  /* 0x00000000000c3947 */ /* 0x000fea0003800000 */
[----:B--2---:R-:W0:Y:S02]  /*45e0*/  LDG.E.U8 R91, desc[UR36][R12.64+0x29] ;  /* 0x000029240c5b7981 */ /* 0x004e24000c1e1100 */
[----:B0-----:R-:W-:-:S05]  /*45f0*/  PRMT R7, R91, 0x8880, RZ ;  /* 0x000088805b077816 */ /* 0x001fca00000000ff */
[----:B------:R-:W-:-:S07]  /*4600*/  IMAD R88, R7, R90, RZ ;  /* 0x0000005a07587224 */ /* 0x000fce00078e02ff */
.L_x_145:
[----:B------:R-:W-:Y:S05]  /*4610*/  BSYNC B1 ;  /* 0x0000000000017941 */ /* 0x000fea0003800000 */
.L_x_144:
[----:B------:R-:W-:Y:S01]  /*4620*/  @!P3 IMAD R47, R47, R89, R88 ;  /* 0x000000592f2fb224 */ /* 0x000fe200078e0258 */
[----:B------:R-:W-:Y:S04]  /*4630*/  BSSY B1, `(.L_x_146) ;  /* 0x0000006000017945 */ /* 0x000fe80003800000 */
[----:B------:R0:W-:Y:S01]  /*4640*/  @!P3 STG.E.U8 desc[UR36][R10.64+0x29], R47 ;  /* 0x0000292f0a00b986 */ /* 0x0001e2000c101124 */
[----:B------:R-:W-:Y:S05]  /*4650*/  @P5 BRA `(.L_x_147) ;  /* 0x00000000000c5947 */ /* 0x000fea0003800000 */
[----:B--2---:R-:W0:Y:S02]  /*4660*/  LDG.E.U8 R91, desc[UR36][R4.64+0x30] ;  /* 0x00003024045b7981 */ /* 0x004e24000c1e1100 */
[----:B0-----:R-:W-:-:S05]  /*4670*/  PRMT R7, R91, 0x8880, RZ ;  /* 0x000088805b077816 */ /* 0x001fca00000000ff */
[----:B------:R-:W-:-:S07]  /*4680*/  IMAD R88, R7, R90, RZ ;  /* 0x0000005a07587224 */ /* 0x000fce00078e02ff */
.L_x_147:
[----:B------:R-:W-:Y:S05]  /*4690*/  BSYNC B1 ;  /* 0x0000000000017941 */ /* 0x000fea0003800000 */
.L_x_146:
[----:B0-----:R-:W-:Y:S01]  /*46a0*/  @!P5 IMAD R7, R48, R89, R88 ;  /* 0x000000593007d224 */ /* 0x001fe200078e0258 */
[----:B------:R-:W-:Y:S04]  /*46b0*/  BSSY B1, `(.L_x_148) ;  /* 0x0000006000017945 */ /* 0x000fe80003800000 */
[----:B------:R0:W-:Y:S01]  /*46c0*/  @!P5 STG.E.U8 desc[UR36][R8.64+0x30], R7 ;  /* 0x000030070800d986 */ /* 0x0001e2000c101124 */
[----:B------:R-:W-:Y:S05]  /*46d0*/  @P1 BRA `(.L_x_149) ;  /* 0x00000000000c1947 */ /* 0x000fea0003800000 */
[----:B--2---:R-:W0:Y:S02]  /*46e0*/  LDG.E.U8 R91, desc[UR36][R4.64+0x31] ;  /* 0x00003124045b7981 */ /* 0x004e24000c1e1100 */
[----:B0-----:R-:W-:-:S05]  /*46f0*/  PRMT R7, R91, 0x8880, RZ ;  /* 0x000088805b077816 */ /* 0x001fca00000000ff */
[----:B------:R-:W-:-:S07]  /*4700*/  IMAD R88, R7, R90, RZ ;  /* 0x0000005a07587224 */ /* 0x000fce00078e02ff */
.L_x_149:
[----:B------:R-:W-:Y:S05]  /*4710*/  BSYNC B1 ;  /* 0x0000000000017941 */ /* 0x000fea0003800000 */
.L_x_148:
[----:B------:R-:W-:Y:S01]  /*4720*/  ISETP.LT.OR P4, PT, R3, 0x31, !P0 ;  /* 0x000000310300780c */ /* 0x000fe20004781670 */
[----:B------:R-:W-:Y:S01]  /*4730*/  @!P1 IMAD R49, R49, R89, R88 ;  /* 0x0000005931319224 */ /* 0x000fe200078e0258 */
[----:B------:R-:W-:Y:S01]  /*4740*/  BSSY B1, `(.L_x_150) ;  /* 0x000000a000017945 */ /* 0x000fe20003800000 */
[C---:B------:R-:W-:Y:S02]  /*4750*/  ISETP.LT.OR P3, PT, R3.reuse, 0x32, !P0 ;  /* 0x000000320300780c */ /* 0x040fe40004761670 */
        /* <DEDUP_REMOVED lines=8> */
.L_x_151:
[----:B------:R-:W-:Y:S05]  /*47e0*/  BSYNC B1 ;  /* 0x0000000000017941 */ /* 0x000fea0003800000 */
.L_x_150:
[----:B0-----:R-:W-:Y:S01]  /*47f0*/  @!P4 IMAD R7, R50, R89, R88 ;  /* 0x000000593207c224 */ /* 0x001fe200078e0258 */
[----:B------:R-:W-:Y:S04]  /*4800*/  BSSY B1, `(.L_x_152) ;  /* 0x0000006000017945 */ /* 0x000fe80003800000 */
[----:B------:R0:W-:Y:S01]  /*4810*/  @!P4 STG.E.U8 desc[UR36][R10.64+0x30], R7 ;  /* 0x000030070a00c986 */ /* 0x0001e2000c101124 */
[----:B------:R-:W-:Y:S05]  /*4820*/  @P3 BRA `(.L_x_153) ;  /* 0x00000000000c3947 */ /* 0x000fea0003800000 */
[----:B--2---:R-:W0:Y:S02]  /*4830*/  LDG.E.U8 R91, desc[UR36][R12.64+0x31] ;  /* 0x000031240c5b7981 */ /* 0x004e24000c1e1100 */
[----:B0-----:R-:W-:-:S05]  /*4840*/  PRMT R7, R91, 0x8880, RZ ;  /* 0x000088805b077816 */ /* 0x001fca00000000ff */
[----:B------:R-:W-:-:S07]  /*4850*/  IMAD R88, R7, R90, RZ ;  /* 0x0000005a07587224 */ /* 0x000fce00078e02ff */
.L_x_153:
[----:B------:R-:W-:Y:S05]  /*4860*/  BSYNC B1 ;  /* 0x0000000000017941 */ /* 0x000fea0003800000 */
.L_x_152:
[----:B------:R-:W-:Y:S01]  /*4870*/  @!P3 IMAD R51, R51, R89, R88 ;  /* 0x000000593333b224 */ /* 0x000fe200078e0258 */
[----:B------:R-:W-:Y:S04]  /*4880*/  BSSY B1, `(.L_x_154) ;  /* 0x0000006000017945 */ /* 0x000fe80003800000 */
[----:B------:R0:W-:Y:S01]  /*4890*/  @!P3 STG.E.U8 desc[UR36][R10.64+0x31], R51 ;  /* 0x000031330a00b986 */ /* 0x0001e2000c101124 */
[----:B------:R-:W-:Y:S05]  /*48a0*/  @P1 BRA `(.L_x_155) ;  /* 0x00000000000c1947 */ /* 0x000fea0003800000 */
[----:B--2---:R-:W0:Y:S02]  /*48b0*/  LDG.E.U8 R91, desc[UR36][R4.64+0x38] ;  /* 0x00003824045b7981 */ /* 0x004e24000c1e1100 */
[----:B0-----:R-:W-:-:S05]  /*48c0*/  PRMT R7, R91, 0x8880, RZ ;  /* 0x000088805b077816 */ /* 0x001fca00000000ff */
[----:B------:R-:W-:-:S07]  /*48d0*/  IMAD R88, R7, R90, RZ ;  /* 0x0000005a07587224 */ /* 0x000fce00078e02ff */
.L_x_155:
[----:B------:R-:W-:Y:S05]  /*48e0*/  BSYNC B1 ;  /* 0x0000000000017941 */ /* 0x000fea0003800000 */
.L_x_154:
[----:B0-----:R-:W-:Y:S01]  /*48f0*/  @!P1 IMAD R7, R52, R89, R88 ;  /* 0x0000005934079224 */ /* 0x001fe200078e0258 */
[----:B------:R-:W-:Y:S04]  /*4900*/  BSSY B1, `(.L_x_156) ;  /* 0x0000006000017945 */ /* 0x000fe80003800000 */
[----:B------:R0:W-:Y:S01]  /*4910*/  @!P1 STG.E.U8 desc[UR36][R8.64+0x38], R7 ;  /* 0x0000380708009986 */ /* 0x0001e2000c101124 */
[----:B------:R-:W-:Y:S05]  /*4920*/  @P2 BRA `(.L_x_157) ;  /* 0x00000000000c2947 */ /* 0x000fea0003800000 */
[----:B--2---:R-:W0:Y:S02]  /*4930*/  LDG.E.U8 R91, desc[UR36][R4.64+0x39] ;  /* 0x00003924045b7981 */ /* 0x004e24000c1e1100 */
[----:B0-----:R-:W-:-:S05]  /*4940*/  PRMT R7, R91, 0x8880, RZ ;  /* 0x000088805b077816 */ /* 0x001fca00000000ff */
[----:B------:R-:W-:-:S07]  /*4950*/  IMAD R88, R7, R90, RZ ;  /* 0x0000005a07587224 */ /* 0x000fce00078e02ff */
.L_x_157:
[----:B------:R-:W-:Y:S05]  /*4960*/  BSYNC B1 ;  /* 0x0000000000017941 */ /* 0x000fea0003800000 */
.L_x_156:
[----:B------:R-:W-:Y:S01]  /*4970*/  @!P2 IMAD R53, R53, R89, R88 ;  /* 0x000000593535a224 */ /* 0x000fe200078e0258 */
[----:B------:R-:W-:Y:S04]  /*4980*/  BSSY B1, `(.L_x_158) ;  /* 0x0000006000017945 */ /* 0x000fe80003800000 */
[----:B------:R0:W-:Y:S01]  /*4990*/  @!P2 STG.E.U8 desc[UR36][R8.64+0x39], R53 ;  /* 0x000039350800a986 */ /* 0x0001e2000c101124 */
[----:B------:R-:W-:Y:S05]  /*49a0*/  @P5 BRA `(.L_x_159) ;  /* 0x00000000000c5947 */ /* 0x000fea0003800000 */
[----:B--2---:R-:W2:Y:S02]  /*49b0*/  LDG.E.U8 R91, desc[UR36][R12.64+0x38] ;  /* 0x000038240c5b7981 */ /* 0x004ea4000c1e1100 */
[----:B--2---:R-:W-:-:S05]  /*49c0*/  PRMT R5, R91, 0x8880, RZ ;  /* 0x000088805b057816 */ /* 0x004fca00000000ff */
[----:B------:R-:W-:-:S07]  /*49d0*/  IMAD R88, R5, R90, RZ ;  /* 0x0000005a05587224 */ /* 0x000fce00078e02ff */
.L_x_159:
[----:B------:R-:W-:Y:S05]  /*49e0*/  BSYNC B1 ;  /* 0x0000000000017941 */ /* 0x000fea0003800000 */
.L_x_158:
[----:B------:R-:W-:Y:S01]  /*49f0*/  @!P5 IMAD R5, R54, R89, R88 ;  /* 0x000000593605d224 */ /* 0x000fe200078e0258 */
[----:B------:R-:W-:Y:S01]  /*4a00*/  ISETP.LT.OR P0, PT, R3, 0x3a, !P0 ;  /* 0x0000003a0300780c */ /* 0x000fe20004701670 */
[----:B------:R-:W-:Y:S03]  /*4a10*/  BSSY B1, `(.L_x_160) ;  /* 0x0000006000017945 */ /* 0x000fe60003800000 */
[----:B------:R0:W-:Y:S09]  /*4a20*/  @!P5 STG.E.U8 desc[UR36][R10.64+0x38], R5 ;  /* 0x000038050a00d986 */ /* 0x0001f2000c101124 */
[----:B------:R-:W-:Y:S05]  /*4a30*/  @P0 BRA `(.L_x_161) ;  /* 0x00000000000c0947 */ /* 0x000fea0003800000 */
[----:B--2---:R-:W2:Y:S02]  /*4a40*/  LDG.E.U8 R91, desc[UR36][R12.64+0x39] ;  /* 0x000039240c5b7981 */ /* 0x004ea4000c1e1100 */
[----:B--2---:R-:W-:-:S05]  /*4a50*/  PRMT R3, R91, 0x8880, RZ ;  /* 0x000088805b037816 */ /* 0x004fca00000000ff */
[----:B------:R-:W-:-:S07]  /*4a60*/  IMAD R88, R3, R90, RZ ;  /* 0x0000005a03587224 */ /* 0x000fce00078e02ff */
.L_x_161:
[----:B------:R-:W-:Y:S05]  /*4a70*/  BSYNC B1 ;  /* 0x0000000000017941 */ /* 0x000fea0003800000 */
.L_x_160:
[----:B------:R-:W-:Y:S01]  /*4a80*/  IMAD R55, R55, R89, R88 ;  /* 0x0000005937377224 */ /* 0x000fe200078e0258 */
[----:B------:R-:W-:Y:S06]  /*4a90*/  @P0 BRA `(.L_x_162) ;  /* 0x0000000c00180947 */ /* 0x000fec0003800000 */
[----:B------:R0:W-:Y:S01]  /*4aa0*/  STG.E.U8 desc[UR36][R10.64+0x39], R55 ;  /* 0x000039370a007986 */ /* 0x0001e2000c101124 */
[----:B------:R-:W-:Y:S05]  /*4ab0*/  BRA `(.L_x_162) ;  /* 0x0000000c00107947 */ /* 0x000fea0003800000 */
.L_x_33:
[C---:B------:R-:W-:Y:S02]  /*4ac0*/  ISETP.GE.AND P2, PT, R102.reuse, 0x1, PT ;  /* 0x000000016600780c */ /* 0x040fe40003f46270 */
[----:B------:R-:W-:Y:S02]  /*4ad0*/  ISETP.GE.AND P1, PT, R102, 0x9, PT ;  /* 0x000000096600780c */ /* 0x000fe40003f26270 */
[C---:B------:R-:W-:Y:S02]  /*4ae0*/  ISETP.LT.OR P4, PT, R3.reuse, 0x1, !P2 ;  /* 0x000000010300780c */ /* 0x040fe40005781670 */
[C---:B------:R-:W-:Y:S02]  /*4af0*/  ISETP.LT.OR P5, PT, R3.reuse, 0x2, !P2 ;  /* 0x000000020300780c */ /* 0x040fe400057a1670 */
[C---:B------:R-:W-:Y:S02]  /*4b00*/  ISETP.LT.OR P0, PT, R3.reuse, 0x1, !P1 ;  /* 0x000000010300780c */ /* 0x040fe40004f01670 */
[----:B------:R-:W-:-:S07]  /*4b10*/  ISETP.LT.OR P3, PT, R3, 0x2, !P1 ;  /* 0x000000020300780c */ /* 0x000fce0004f61670 */
[-C--:B------:R-:W-:Y:S02]  /*4b20*/  @!P4 IMAD R5, R56, R89.reuse, RZ ;  /* 0x000000593805c224 */ /* 0x080fe400078e02ff */
[-C--:B------:R-:W-:Y:S02]  /*4b30*/  @!P5 IMAD R57, R57, R89.reuse, RZ ;  /* 0x000000593939d224 */ /* 0x080fe400078e02ff */
[-C--:B------:R-:W-:Y:S01]  /*4b40*/  @!P0 IMAD R13, R58, R89.reuse, RZ ;  /* 0x000000593a0d8224 */ /* 0x080fe200078e02ff */
[----:B------:R0:W-:Y:S01]  /*4b50*/  @!P4 STG.E.U8 desc[UR36][R94.64], R5 ;  /* 0x000000055e00c986 */ /* 0x0001e2000c101124 */
[----:B------:R-:W-:Y:S01]  /*4b60*/  ISETP.LT.OR P4, PT, R3, 0x9, !P2 ;  /* 0x000000090300780c */ /* 0x000fe20005781670 */
[----:B------:R-:W-:Y:S02]  /*4b70*/  @!P3 IMAD R59, R59, R89, RZ ;  /* 0x000000593b3bb224 */ /* 0x000fe400078e02ff */
[----:B------:R-:W-:Y:S01]  /*4b80*/  @!P5 STG.E.U8 desc[UR36][R94.64+0x1], R57 ;  /* 0x000001395e00d986 */ /* 0x000fe2000c101124 */
[----:B------:R-:W-:-:S03]  /*4b90*/  ISETP.LT.OR P5, PT, R3, 0xa, !P2 ;  /* 0x0000000a0300780c */ /* 0x000fc600057a1670 */
[----:B------:R1:W-:Y:S01]  /*4ba0*/  @!P0 STG.E.U8 desc[UR36][R6.64], R13 ;  /* 0x0000000d06008986 */ /* 0x0003e2000c101124 */
[----:B------:R-:W-:-:S03]  /*4bb0*/  ISETP.LT.OR P0, PT, R3, 0x9, !P1 ;  /* 0x000000090300780c */ /* 0x000fc60004f01670 */
[----:B------:R-:W-:Y:S01]  /*4bc0*/  @!P3 STG.E.U8 desc[UR36][R6.64+0x1], R59 ;  /* 0x0000013b0600b986 */ /* 0x000fe2000c101124 */
[----:B------:R-:W-:Y:S01]  /*4bd0*/  ISETP.LT.OR P3, PT, R3, 0xa, !P1 ;  /* 0x0000000a0300780c */ /* 0x000fe20004f61670 */
[----:B------:R-:W-:-:S04]  /*4be0*/  @!P4 IMAD R15, R60, R89, RZ ;  /* 0x000000593c0fc224 */ /* 0x000fc800078e02ff */
[-C--:B------:R-:W-:Y:S01]  /*4bf0*/  @!P5 IMAD R61, R61, R89.reuse, RZ ;  /* 0x000000593d3dd224 */ /* 0x080fe200078e02ff */
[----:B------:R3:W-:Y:S01]  /*4c00*/  @!P4 STG.E.U8 desc[UR36][R94.64+0x8], R15 ;  /* 0x0000080f5e00c986 */ /* 0x0007e2000c101124 */
[C---:B------:R-:W-:Y:S02]  /*4c10*/  ISETP.LT.OR P4, PT, R3.reuse, 0x11, !P2 ;  /* 0x000000110300780c */ /* 0x040fe40005781670 */
[-C--:B0-----:R-:W-:Y:S01]  /*4c20*/  @!P0 IMAD R5, R62, R89.reuse, RZ ;  /* 0x000000593e058224 */ /* 0x081fe200078e02ff */
[----:B------:R-:W-:Y:S01]  /*4c30*/  @!P5 STG.E.U8 desc[UR36][R94.64+0x9], R61 ;  /* 0x0000093d5e00d986 */ /* 0x000fe2000c101124 */
[----:B------:R-:W-:Y:S02]  /*4c40*/  ISETP.LT.OR P5, PT, R3, 0x12, !P2 ;  /* 0x000000120300780c */ /* 0x000fe400057a1670 */
[----:B------:R-:W-:Y:S01]  /*4c50*/  @!P3 IMAD R63, R63, R89, RZ ;  /* 0x000000593f3fb224 */ /* 0x000fe200078e02ff */
[----:B------:R0:W-:Y:S01]  /*4c60*/  @!P0 STG.E.U8 desc[UR36][R6.64+0x8], R5 ;  /* 0x0000080506008986 */ /* 0x0001e2000c101124 */
[----:B------:R-:W-:-:S03]  /*4c70*/  ISETP.LT.OR P0, PT, R3, 0x11, !P1 ;  /* 0x000000110300780c */ /* 0x000fc60004f01670 */
[----:B------:R-:W-:Y:S01]  /*4c80*/  @!P3 STG.E.U8 desc[UR36][R6.64+0x9], R63 ;  /* 0x0000093f0600b986 */ /* 0x000fe2000c101124 */
[----:B------:R-:W-:Y:S01]  /*4c90*/  ISETP.LT.OR P3, PT, R3, 0x12, !P1 ;  /* 0x000000120300780c */ /* 0x000fe20004f61670 */
[----:B-1----:R-:W-:-:S04]  /*4ca0*/  @!P4 IMAD R13, R64, R89, RZ ;  /* 0x00000059400dc224 */ /* 0x002fc800078e02ff */
[-C--:B------:R-:W-:Y:S01]  /*4cb0*/  @!P5 IMAD R65, R65, R89.reuse, RZ ;  /* 0x000000594141d224 */ /* 0x080fe200078e02ff */
[----:B------:R1:W-:Y:S01]  /*4cc0*/  @!P4 STG.E.U8 desc[UR36][R94.64+0x10], R13 ;  /* 0x0000100d5e00c986 */ /* 0x0003e2000c101124 */
[C---:B------:R-:W-:Y:S02]  /*4cd0*/  ISETP.LT.OR P4, PT, R3.reuse, 0x19, !P2 ;  /* 0x000000190300780c */ /* 0x040fe40005781670 */
[-C--:B---3--:R-:W-:Y:S01]  /*4ce0*/  @!P0 IMAD R15, R66, R89.reuse, RZ ;  /* 0x00000059420f8224 */ /* 0x088fe200078e02ff */
[----:B------:R-:W-:Y:S01]  /*4cf0*/  @!P5 STG.E.U8 desc[UR36][R94.64+0x11], R65 ;  /* 0x000011415e00d986 */ /* 0x000fe2000c101124 */
[----:B------:R-:W-:Y:S02]  /*4d00*/  ISETP.LT.OR P5, PT, R3, 0x1a, !P2 ;  /* 0x0000001a0300780c */ /* 0x000fe400057a1670 */
[----:B------:R-:W-:Y:S01]  /*4d10*/  @!P3 IMAD R67, R67, R89, RZ ;  /* 0x000000594343b224 */ /* 0x000fe200078e02ff */
[----:B------:R3:W-:Y:S01]  /*4d20*/  @!P0 STG.E.U8 desc[UR36][R6.64+0x10], R15 ;  /* 0x0000100f06008986 */ /* 0x0007e2000c101124 */
[----:B------:R-:W-:-:S03]  /*4d30*/  ISETP.LT.OR P0, PT, R3, 0x19, !P1 ;  /* 0x000000190300780c */ /* 0x000fc60004f01670 */
[----:B------:R-:W-:Y:S01]  /*4d40*/  @!P3 STG.E.U8 desc[UR36][R6.64+0x11], R67 ;  /* 0x000011430600b986 */ /* 0x000fe2000c101124 */
[----:B------:R-:W-:Y:S01]  /*4d50*/  ISETP.LT.OR P3, PT, R3, 0x1a, !P1 ;  /* 0x0000001a0300780c */ /* 0x000fe20004f61670 */
[----:B0-----:R-:W-:-:S04]  /*4d60*/  @!P4 IMAD R5, R68, R89, RZ ;  /* 0x000000594405c224 */ /* 0x001fc800078e02ff */
[-C--:B------:R-:W-:Y:S01]  /*4d70*/  @!P5 IMAD R69, R69, R89.reuse, RZ ;  /* 0x000000594545d224 */ /* 0x080fe200078e02ff */
[----:B------:R0:W-:Y:S01]  /*4d80*/  @!P4 STG.E.U8 desc[UR36][R94.64+0x18], R5 ;  /* 0x000018055e00c986 */ /* 0x0001e2000c101124 */
[C---:B------:R-:W-:Y:S02]  /*4d90*/  ISETP.LT.OR P4, PT, R3.reuse, 0x21, !P2 ;  /* 0x000000210300780c */ /* 0x040fe40005781670 */
[-C--:B-1----:R-:W-:Y:S01]  /*4da0*/  @!P0 IMAD R13, R70, R89.reuse, RZ ;  /* 0x00000059460d8224 */ /* 0x082fe200078e02ff */
[----:B------:R-:W-:Y:S01]  /*4db0*/  @!P5 STG.E.U8 desc[UR36][R94.64+0x19], R69 ;  /* 0x000019455e00d986 */ /* 0x000fe2000c101124 */
[----:B------:R-:W-:Y:S02]  /*4dc0*/  ISETP.LT.OR P5, PT, R3, 0x22, !P2 ;  /* 0x000000220300780c */ /* 0x000fe400057a1670 */
[----:B------:R-:W-:Y:S01]  /*4dd0*/  @!P3 IMAD R71, R71, R89, RZ ;  /* 0x000000594747b224 */ /* 0x000fe200078e02ff */
[----:B------:R1:W-:Y:S01]  /*4de0*/  @!P0 STG.E.U8 desc[UR36][R6.64+0x18], R13 ;  /* 0x0000180d06008986 */ /* 0x0003e2000c101124 */
[----:B------:R-:W-:-:S03]  /*4df0*/  ISETP.LT.OR P0, PT, R3, 0x21, !P1 ;  /* 0x000000210300780c */ /* 0x000fc60004f01670 */
[----:B------:R-:W-:Y:S01]  /*4e00*/  @!P3 STG.E.U8 desc[UR36][R6.64+0x19], R71 ;  /* 0x000019470600b986 */ /* 0x000fe2000c101124 */
[----:B------:R-:W-:Y:S01]  /*4e10*/  ISETP.LT.OR P3, PT, R3, 0x22, !P1 ;  /* 0x000000220300780c */ /* 0x000fe20004f61670 */
[----:B---3--:R-:W-:-:S04]  /*4e20*/  @!P4 IMAD R15, R72, R89, RZ ;  /* 0x00000059480fc224 */ /* 0x008fc800078e02ff */
        /* <DEDUP_REMOVED lines=32> */
[----:B------:R-:W-:-:S02]  /*5030*/  ISETP.GE.AND P0, PT, R102, 0x81, PT ;  /* 0x000000816600780c */ /* 0x000fc40003f06270 */
[C---:B------:R-:W-:Y:S01]  /*5040*/  ISETP.LT.OR P5, PT, R3.reuse, 0x39, !P1 ;  /* 0x000000390300780c */ /* 0x040fe20004fa1670 */
[----:B------:R-:W-:Y:S01]  /*5050*/  @!P3 STG.E.U8 desc[UR36][R6.64+0x31], R83 ;  /* 0x000031530600b986 */ /* 0x000fe2000c101124 */
[C---:B------:R-:W-:Y:S01]  /*5060*/  ISETP.LT.OR P1, PT, R3.reuse, 0x3a, !P1 ;  /* 0x0000003a0300780c */ /* 0x040fe20004f21670 */
[----:B---3--:R-:W-:Y:S01]  /*5070*/  @!P4 IMAD R15, R84, R89, RZ ;  /* 0x00000059540fc224 */ /* 0x008fe200078e02ff */
[----:B------:R-:W-:-:S03]  /*5080*/  ISETP.LT.OR P3, PT, R3, 0x1, !P0 ;  /* 0x000000010300780c */ /* 0x000fc60004761670 */
[----:B------:R-:W-:Y:S01]  /*5090*/  @!P2 IMAD R85, R85, R89, RZ ;  /* 0x000000595555a224 */ /* 0x000fe200078e02ff */
[----:B------:R-:W-:Y:S01]  /*50a0*/  @!P4 STG.E.U8 desc[UR36][R94.64+0x38], R15 ;  /* 0x0000380f5e00c986 */ /* 0x000fe2000c101124 */
[----:B------:R-:W-:-:S03]  /*50b0*/  ISETP.LT.OR P4, PT, R3, 0x2, !P0 ;  /* 0x000000020300780c */ /* 0x000fc60004781670 */
[----:B------:R-:W-:Y:S01]  /*50c0*/  @!P2 STG.E.U8 desc[UR36][R94.64+0x39], R85 ;  /* 0x000039555e00a986 */ /* 0x000fe2000c101124 */
[-C--:B0-----:R-:W-:Y:S01]  /*50d0*/  @!P5 IMAD R5, R86, R89.reuse, RZ ;  /* 0x000000595605d224 */ /* 0x081fe200078e02ff */
[----:B------:R-:W-:Y:S01]  /*50e0*/  ISETP.GE.AND P2, PT, R102, 0x89, PT ;  /* 0x000000896600780c */ /* 0x000fe20003f46270 */
[-C--:B------:R-:W-:Y:S02]  /*50f0*/  @!P1 IMAD R87, R87, R89.reuse, RZ ;  /* 0x0000005957579224 */ /* 0x080fe400078e02ff */
[----:B-1----:R-:W-:Y:S01]  /*5100*/  @!P3 IMAD R13, R24, R89, RZ ;  /* 0x00000059180db224 */ /* 0x002fe200078e02ff */
[----:B------:R0:W-:Y:S01]  /*5110*/  @!P5 STG.E.U8 desc[UR36][R6.64+0x38], R5 ;  /* 0x000038050600d986 */ /* 0x0001e2000c101124 */
[----:B------:R-:W-:-:S03]  /*5120*/  ISETP.LT.OR P5, PT, R3, 0x1, !P2 ;  /* 0x000000010300780c */ /* 0x000fc600057a1670 */
[----:B------:R-:W-:Y:S01]  /*5130*/  @!P4 IMAD R25, R25, R89, RZ ;  /* 0x000000591919c224 */ /* 0x000fe200078e02ff */
[----:B------:R-:W-:Y:S01]  /*5140*/  @!P1 STG.E.U8 desc[UR36][R6.64+0x39], R87 ;  /* 0x0000395706009986 */ /* 0x000fe2000c101124 */
[----:B------:R-:W-:-:S03]  /*5150*/  ISETP.LT.OR P1, PT, R3, 0x2, !P2 ;  /* 0x000000020300780c */ /* 0x000fc60005721670 */
[----:B------:R-:W-:Y:S01]  /*5160*/  @!P3 STG.E.U8 desc[UR36][R8.64], R13 ;  /* 0x0000000d0800b986 */ /* 0x000fe2000c101124 */
[----:B------:R-:W-:-:S03]  /*5170*/  ISETP.LT.OR P3, PT, R3, 0x9, !P0 ;  /* 0x000000090300780c */ /* 0x000fc60004761670 */
[----:B------:R-:W-:Y:S01]  /*5180*/  @!P4 STG.E.U8 desc[UR36][R8.64+0x1], R25 ;  /* 0x000001190800c986 */ /* 0x000fe2000c101124 */
[----:B------:R-:W-:Y:S01]  /*5190*/  ISETP.LT.OR P4, PT, R3, 0xa, !P0 ;  /* 0x0000000a0300780c */ /* 0x000fe20004781670 */
[----:B0-----:R-:W-:-:S04]  /*51a0*/  @!P5 IMAD R5, R26, R89, RZ ;  /* 0x000000591a05d224 */ /* 0x001fc800078e02ff */
[-C--:B------:R-:W-:Y:S01]  /*51b0*/  @!P1 IMAD R27, R27, R89.reuse, RZ ;  /* 0x000000591b1b9224 */ /* 0x080fe200078e02ff */
[----:B------:R0:W-:Y:S01]  /*51c0*/  @!P5 STG.E.U8 desc[UR36][R10.64], R5 ;  /* 0x000000050a00d986 */ /* 0x0001e2000c101124 */
[C---:B------:R-:W-:Y:S02]  /*51d0*/  ISETP.LT.OR P5, PT, R3.reuse, 0x9, !P2 ;  /* 0x000000090300780c */ /* 0x040fe400057a1670 */
[-C--:B------:R-:W-:Y:S01]  /*51e0*/  @!P3 IMAD R15, R28, R89.reuse, RZ ;  /* 0x000000591c0fb224 */ /* 0x080fe200078e02ff */
[----:B------:R-:W-:Y:S01]  /*51f0*/  @!P1 STG.E.U8 desc[UR36][R10.64+0x1], R27 ;  /* 0x0000011b0a009986 */ /* 0x000fe2000c101124 */
[----:B------:R-:W-:Y:S02]  /*5200*/  ISETP.LT.OR P1, PT, R3, 0xa, !P2 ;  /* 0x0000000a0300780c */ /* 0x000fe40005721670 */
[----:B------:R-:W-:Y:S01]  /*5210*/  @!P4 IMAD R29, R29, R89, RZ ;  /* 0x000000591d1dc224 */ /* 0x000fe200078e02ff */
        /* <DEDUP_REMOVED lines=40> */
[----:B-1----:R-:W-:-:S04]  /*54a0*/  @!P5 IMAD R13, R42, R89, RZ ;  /* 0x000000592a0dd224 */ /* 0x002fc800078e02ff */
        /* <DEDUP_REMOVED lines=12> */
[----:B------:R-:W-:-:S04]  /*5570*/  @!P1 IMAD R7, R46, R89, RZ ;  /* 0x000000592e079224 */ /* 0x000fc800078e02ff */
[-C--:B------:R-:W-:Y:S01]  /*5580*/  @!P3 IMAD R47, R47, R89.reuse, RZ ;  /* 0x000000592f2fb224 */ /* 0x080fe200078e02ff */
[----:B------:R1:W-:Y:S01]  /*5590*/  @!P1 STG.E.U8 desc[UR36][R10.64+0x28], R7 ;  /* 0x000028070a009986 */ /* 0x0003e2000c101124 */
[----:B------:R-:W-:Y:S02]  /*55a0*/  ISETP.LT.OR P1, PT, R3, 0x31, !P2 ;  /* 0x000000310300780c */ /* 0x000fe40005721670 */
[----:B------:R-:W-:Y:S01]  /*55b0*/  @!P4 IMAD R49, R49, R89, RZ ;  /* 0x000000593131c224 */ /* 0x000fe200078e02ff */
[----:B------:R3:W-:Y:S01]  /*55c0*/  @!P3 STG.E.U8 desc[UR36][R10.64+0x29], R47 ;  /* 0x0000292f0a00b986 */ /* 0x0007e2000c101124 */
[C---:B------:R-:W-:Y:S02]  /*55d0*/  ISETP.LT.OR P3, PT, R3.reuse, 0x39, !P0 ;  /* 0x000000390300780c */ /* 0x040fe40004761670 */
[C---:B------:R-:W-:Y:S01]  /*55e0*/  ISETP.LT.OR P0, PT, R3.reuse, 0x3a, !P0 ;  /* 0x0000003a0300780c */ /* 0x040fe20004701670 */
[----:B------:R3:W-:Y:S01]  /*55f0*/  @!P4 STG.E.U8 desc[UR36][R8.64+0x31], R49 ;  /* 0x000031310800c986 */ /* 0x0007e2000c101124 */
[----:B------:R-:W-:-:S03]  /*5600*/  ISETP.LT.OR P4, PT, R3, 0x32, !P2 ;  /* 0x000000320300780c */ /* 0x000fc60005781670 */
[----:B------:R3:W-:Y:S01]  /*5610*/  @!P5 STG.E.U8 desc[UR36][R8.64+0x30], R13 ;  /* 0x0000300d0800d986 */ /* 0x0007e2000c101124 */
[C---:B------:R-:W-:Y:S02]  /*5620*/  ISETP.LT.OR P5, PT, R3.reuse, 0x39, !P2 ;  /* 0x000000390300780c */ /* 0x040fe400057a1670 */
[----:B------:R-:W-:Y:S01]  /*5630*/  ISETP.LT.OR P2, PT, R3, 0x3a, !P2 ;  /* 0x0000003a0300780c */ /* 0x000fe20005741670 */
[-C--:B------:R-:W-:Y:S02]  /*5640*/  @!P1 IMAD R3, R50, R89.reuse, RZ ;  /* 0x0000005932039224 */ /* 0x080fe400078e02ff */
[-C--:B0-----:R-:W-:Y:S02]  /*5650*/  @!P3 IMAD R5, R52, R89.reuse, RZ ;  /* 0x000000593405b224 */ /* 0x081fe400078e02ff */
[-C--:B------:R-:W-:Y:S01]  /*5660*/  @!P0 IMAD R53, R53, R89.reuse, RZ ;  /* 0x0000005935358224 */ /* 0x080fe200078e02ff */
[----:B------:R3:W-:Y:S01]  /*5670*/  @!P1 STG.E.U8 desc[UR36][R10.64+0x30], R3 ;  /* 0x000030030a009986 */ /* 0x0007e2000c101124 */
[----:B------:R-:W-:-:S04]  /*5680*/  @!P4 IMAD R51, R51, R89, RZ ;  /* 0x000000593333c224 */ /* 0x000fc800078e02ff */
[-C--:B-1----:R-:W-:Y:S01]  /*5690*/  @!P5 IMAD R7, R54, R89.reuse, RZ ;  /* 0x000000593607d224 */ /* 0x082fe200078e02ff */
[----:B------:R3:W-:Y:S01]  /*56a0*/  @!P4 STG.E.U8 desc[UR36][R10.64+0x31], R51 ;  /* 0x000031330a00c986 */ /* 0x0007e2000c101124 */
[----:B------:R-:W-:-:S03]  /*56b0*/  @!P2 IMAD R55, R55, R89, RZ ;  /* 0x000000593737a224 */ /* 0x000fc600078e02ff */
[----:B------:R3:W-:Y:S04]  /*56c0*/  @!P3 STG.E.U8 desc[UR36][R8.64+0x38], R5 ;  /* 0x000038050800b986 */ /* 0x0007e8000c101124 */
[----:B------:R3:W-:Y:S04]  /*56d0*/  @!P0 STG.E.U8 desc[UR36][R8.64+0x39], R53 ;  /* 0x0000393508008986 */ /* 0x0007e8000c101124 */
[----:B------:R3:W-:Y:S04]  /*56e0*/  @!P5 STG.E.U8 desc[UR36][R10.64+0x38], R7 ;  /* 0x000038070a00d986 */ /* 0x0007e8000c101124 */
[----:B------:R3:W-:Y:S02]  /*56f0*/  @!P2 STG.E.U8 desc[UR36][R10.64+0x39], R55 ;  /* 0x000039370a00a986 */ /* 0x0007e4000c101124 */
.L_x_162:
[----:B------:R-:W-:Y:S05]  /*5700*/  BSYNC B0 ;  /* 0x0000000000007941 */ /* 0x000fea0003800000 */
.L_x_32:
[----:B------:R-:W-:Y:S01]  /*5710*/  ULDC UR4, c[0x0][0xc] ;  /* 0x0000030000047ab9 */ /* 0x000fe20000000800 */
[----:B------:R-:W-:Y:S01]  /*5720*/  ULDC UR5, c[0x0][0x10] ;  /* 0x0000040000057ab9 */ /* 0x000fe20000000800 */
[----:B---3--:R-:W3:Y:S01]  /*5730*/  LDC R3, c[0x0][0x14] ;  /* 0x00000500ff037b82 */ /* 0x008ee20000000800 */
[----:B------:R-:W-:Y:S01]  /*5740*/  UIMAD.WIDE.U32 UR4, UR4, UR5, URZ ;  /* 0x00000005040472a5 */ /* 0x000fe2000f8e003f */
[----:B------:R-:W-:Y:S02]  /*5750*/  IMAD.MOV.U32 R93, RZ, RZ, -0x1 ;  /* 0xffffffffff5d7424 */ /* 0x000fe400078e00ff */
[----:B------:R-:W-:-:S03]  /*5760*/  IMAD.MOV.U32 R88, RZ, RZ, -0x1 ;  /* 0xffffffffff587424 */ /* 0x000fc600078e00ff */
[----:B---3--:R-:W-:-:S04]  /*5770*/  IMAD.WIDE.U32 R16, R3, UR4, R16 ;  /* 0x0000000403107c25 */ /* 0x008fc8000f8e0010 */
[----:B------:R-:W-:Y:S01]  /*5780*/  IMAD R3, R3, UR5, RZ ;  /* 0x0000000503037c24 */ /* 0x000fe2000f8e02ff */
[----:B------:R-:W-:Y:S02]  /*5790*/  ULDC.64 UR4, c[0x0][0x650] ;  /* 0x0001940000047ab9 */ /* 0x000fe40000000a00 */
[----:B------:R-:W-:Y:S01]  /*57a0*/  ISETP.GE.U32.AND P0, PT, R16, UR4, PT ;  /* 0x0000000410007c0c */ /* 0x000fe2000bf06070 */
[--C-:B------:R-:W-:Y:S01]  /*57b0*/  IMAD.IADD R17, R17, 0x1, R3.reuse ;  /* 0x0000000111117824 */ /* 0x100fe200078e0203 */
[----:B------:R-:W-:-:S04]  /*57c0*/  PRMT R3, RZ, 0x7610, R3 ;  /* 0x00007610ff037816 */ /* 0x000fc80000000003 */
[----:B------:R-:W-:-:S13]  /*57d0*/  ISETP.GE.U32.AND.EX P0, PT, R17, UR5, PT, P0 ;  /* 0x0000000511007c0c */ /* 0x000fda000bf06100 */
[----:B------:R-:W-:Y:S05]  /*57e0*/  @P0 BRA `(.L_x_163) ;  /* 0x0000000400640947 */ /* 0x000fea0003800000 */
[----:B------:R-:W3:Y:S01]  /*57f0*/  S2R R12, SR_CTAID.X ;  /* 0x00000000000c7919 */ /* 0x000ee20000002500 */
[----:B0-----:R-:W0:Y:S01]  /*5800*/  LDC.64 R10, c[0x0][0x628] ;  /* 0x00018a00ff0a7b82 */ /* 0x001e220000000a00 */
[----:B------:R-:W-:Y:S01]  /*5810*/  ULDC UR4, c[0x0][0x150] ;  /* 0x0000540000047ab9 */ /* 0x000fe20000000800 */
[----:B------:R-:W-:Y:S01]  /*5820*/  IMAD.MOV.U32 R8, RZ, RZ, R16 ;  /* 0x000000ffff087224 */ /* 0x000fe200078e0010 */
[----:B------:R-:W0:Y:S01]  /*5830*/  S2R R24, SR_CTAID.Y ;  /* 0x0000000000187919 */ /* 0x000e220000002600 */
[----:B------:R-:W-:-:S04]  /*5840*/  IMAD.MOV.U32 R9, RZ, RZ, R17 ;  /* 0x000000ffff097224 */ /* 0x000fc800078e0011 */
[----:B------:R-:W1:Y:S08]  /*5850*/  LDC R21, c[0x0][0x144] ;  /* 0x00005100ff157b82 */ /* 0x000e700000000800 */
[----:B------:R-:W1:Y:S08]  /*5860*/  LDC R0, c[0x0][0x630] ;  /* 0x00018c00ff007b82 */ /* 0x000e700000000800 */
[----:B------:R-:W1:Y:S01]  /*5870*/  LDC.64 R14, c[0x0][0x620] ;  /* 0x00018800ff0e7b82 */ /* 0x000e620000000a00 */
[----:B0-----:R-:W-:-:S04]  /*5880*/  ISETP.NE.U32.AND P0, PT, R10, RZ, PT ;  /* 0x000000ff0a00720c */ /* 0x001fc80003f05070 */
[----:B------:R-:W-:Y:S02]  /*5890*/  ISETP.NE.AND.EX P0, PT, R11, RZ, PT, P0 ;  /* 0x000000ff0b00720c */ /* 0x000fe40003f05300 */
[----:B---3--:R-:W-:-:S05]  /*58a0*/  I2FP.F32.U32 R3, R12 ;  /* 0x0000000c00037245 */ /* 0x008fca0000201000 */
[----:B------:R-:W-:-:S04]  /*58b0*/  FMUL R3, R3, UR4 ;  /* 0x0000000403037c20 */ /* 0x000fc80008400000 */
[----:B------:R0:W3:Y:S02]  /*58c0*/  F2I.U32.TRUNC.NTZ R20, R3 ;  /* 0x0000000300147305 */ /* 0x0000e4000020f000 */
[----:B------:R-:W-:Y:S05]  /*58d0*/  @!P0 BRA `(.L_x_164) ;  /* 0x0000000000288947 */ /* 0x000fea0003800000 */
[----:B0-----:R-:W0:Y:S02]  /*58e0*/  LDC R3, c[0x0][0x634] ;  /* 0x00018d00ff037b82 */ /* 0x001e240000000800 */
        /* <DEDUP_REMOVED lines=9> */
.L_x_164:
[----:B------:R-:W2:Y:S01]  /*5980*/  LDC.64 R28, c[0x0][0x640] ;  /* 0x00019000ff1c7b82 */ /* 0x000ea20000000a00 */
[-CC-:B-1----:R-:W-:Y:S01]  /*5990*/  SHF.R.U64 R88, R8, R0.reuse, R9.reuse ;  /* 0x0000000008587219 */ /* 0x182fe20000001209 */
[----:B---3--:R-:W-:Y:S01]  /*59a0*/  IMAD.MOV R20, RZ, RZ, -R20 ;  /* 0x000000ffff147224 */ /* 0x008fe200078e0a14 */
[----:B------:R-:W-:Y:S01]  /*59b0*/  SHF.R.U32.HI R0, RZ, R0, R9 ;  /* 0x00000000ff007219 */ /* 0x000fe20000011609 */
[----:B------:R-:W-:Y:S01]  /*59c0*/  ULDC UR4, c[0x0][0x154] ;  /* 0x0000550000047ab9 */ /* 0x000fe20000000800 */
[----:B0-----:R-:W-:Y:S01]  /*59d0*/  IADD3 R3, P0, RZ, -R88, RZ ;  /* 0x80000058ff037210 */ /* 0x001fe20007f1e0ff */
[----:B------:R-:W-:Y:S02]  /*59e0*/  IMAD R21, R21, R20, R12 ;  /* 0x0000001415157224 */ /* 0x000fe400078e020c */
[----:B------:R-:W0:Y:S01]  /*59f0*/  LDC R6, c[0x0][0x618] ;  /* 0x00018600ff067b82 */ /* 0x000e220000000800 */
[----:B------:R-:W-:Y:S02]  /*5a00*/  IMAD.MOV.U32 R7, RZ, RZ, 0x1 ;  /* 0x00000001ff077424 */ /* 0x000fe400078e00ff */
[----:B------:R-:W-:-:S04]  /*5a10*/  IMAD.X R5, RZ, RZ, ~R0, P0 ;  /* 0x000000ffff057224 */ /* 0x000fc800000e0e00 */
[-C--:B------:R-:W-:Y:S01]  /*5a20*/  IMAD R0, R5, R14.reuse, RZ ;  /* 0x0000000e05007224 */ /* 0x080fe200078e02ff */
[----:B------:R-:W1:Y:S01]  /*5a30*/  LDC R8, c[0x0][0x608] ;  /* 0x00018200ff087b82 */ /* 0x000e620000000800 */
[----:B------:R-:W-:-:S04]  /*5a40*/  IMAD.WIDE.U32 R4, R3, R14, R16 ;  /* 0x0000000e03047225 */ /* 0x000fc800078e0010 */
[----:B------:R-:W-:Y:S01]  /*5a50*/  IMAD R3, R3, R15, R0 ;  /* 0x0000000f03037224 */ /* 0x000fe200078e0200 */
[----:B------:R-:W-:Y:S02]  /*5a60*/  I2FP.F32.U32 R0, R24 ;  /* 0x0000001800007245 */ /* 0x000fe40000201000 */
[----:B------:R-:W3:Y:S01]  /*5a70*/  LDC R26, c[0x0][0x658] ;  /* 0x00019600ff1a7b82 */ /* 0x000ee20000000800 */
[----:B------:R-:W-:Y:S01]  /*5a80*/  IMAD.IADD R3, R5, 0x1, R3 ;  /* 0x0000000105037824 */ /* 0x000fe200078e0203 */
[----:B--2---:R-:W-:Y:S01]  /*5a90*/  ISETP.NE.U32.AND P0, PT, R28, RZ, PT ;  /* 0x000000ff1c00720c */ /* 0x004fe20003f05070 */
[----:B------:R-:W-:Y:S01]  /*5aa0*/  FMUL R0, R0, UR4 ;  /* 0x0000000400007c20 */ /* 0x000fe20008400000 */
[----:B------:R-:W-:Y:S02]  /*5ab0*/  IMAD.MOV.U32 R5, RZ, RZ, -0x1 ;  /* 0xffffffffff057424 */ /* 0x000fe400078e00ff */
[----:B------:R-:W-:Y:S01]  /*5ac0*/  ISETP.NE.AND.EX P0, PT, R29, RZ, PT, P0 ;  /* 0x000000ff1d00720c */ /* 0x000fe20003f05300 */
[----:B------:R2:W2:Y:S01]  /*5ad0*/  F2I.U32.TRUNC.NTZ R13, R0 ;  /* 0x00000000000d7305 */ /* 0x0004a2000020f000 */
[----:B------:R-:W2:Y:S01]  /*5ae0*/  LDC R15, c[0x0][0x148] ;  /* 0x00005200ff0f7b82 */ /* 0x000ea20000000800 */
[----:B0-----:R-:W-:-:S02]  /*5af0*/  SHF.R.U64 R12, R4, R6, R3 ;  /* 0x00000006040c7219 */ /* 0x001fc40000001203 */
[----:B------:R-:W-:-:S05]  /*5b00*/  SHF.R.U32.HI R3, RZ, R6, R3 ;  /* 0x00000006ff037219 */ /* 0x000fca0000011603 */
[----:B------:R-:W0:Y:S01]  /*5b10*/  LDC R20, c[0x0][0x600] ;  /* 0x00018000ff147b82 */ /* 0x000e220000000800 */
[-CC-:B-1----:R-:W-:Y:S02]  /*5b20*/  SHF.R.U64 R10, R12, R8.reuse, R3.reuse ;  /* 0x000000080c0a7219 */ /* 0x182fe40000001203 */
[----:B------:R-:W-:-:S05]  /*5b30*/  SHF.R.U32.HI R3, RZ, R8, R3 ;  /* 0x00000008ff037219 */ /* 0x000fca0000011603 */
[----:B------:R-:W1:Y:S01]  /*5b40*/  LDC R27, c[0x0][0x648] ;  /* 0x00019200ff1b7b82 */ /* 0x000e620000000800 */
[-C--:B---3--:R-:W-:Y:S02]  /*5b50*/  SHF.L.U32 R4, R5, R26.reuse, RZ ;  /* 0x0000001a05047219 */ /* 0x088fe400000006ff */
[-CC-:B------:R-:W-:Y:S02]  /*5b60*/  SHF.R.U64 R14, R10, R26.reuse, R3.reuse ;  /* 0x0000001a0a0e7219 */ /* 0x180fe40000001203 */
[----:B------:R-:W-:Y:S02]  /*5b70*/  SHF.R.U32.HI R5, RZ, R26, R3 ;  /* 0x0000001aff057219 */ /* 0x000fe40000011603 */
[----:B------:R-:W-:Y:S01]  /*5b80*/  LOP3.LUT R25, RZ, R4, RZ, 0x33, !PT ;  /* 0x00000004ff197212 */ /* 0x000fe200078e33ff */
[----:B------:R-:W3:Y:S01]  /*5b90*/  LDC R30, c[0x0][0x638] ;  /* 0x00018e00ff1e7b82 */ /* 0x000ee20000000800 */
[----:B------:R-:W-:Y:S01]  /*5ba0*/  SHF.L.U32 R26, R7, R26, RZ ;  /* 0x0000001a071a7219 */ /* 0x000fe200000006ff */
[----:B------:R-:W-:-:S06]  /*5bb0*/  IMAD.MOV.U32 R4, RZ, RZ, R14 ;  /* 0x000000ffff047224 */ /* 0x000fcc00078e000e */
[----:B------:R-:W0:Y:S01]  /*5bc0*/  LDC R31, c[0x0][0x610] ;  /* 0x00018400ff1f7b82 */ /* 0x000e220000000800 */
        /* <DEDUP_REMOVED lines=11> */
.L_x_165:
[----:B------:R-:W-:Y:S01]  /*5c80*/  ISETP.NE.AND P0, PT, R2, 0x1, PT ;  /* 0x000000010200780c */ /* 0x000fe20003f05270 */
[----:B0-----:R-:W-:Y:S01]  /*5c90*/  VIADD R7, R20, 0xffffffff ;  /* 0xffffffff14077836 */ /* 0x001fe20000000000 */
[----:B-12---:R-:W-:Y:S01]  /*5ca0*/  SHF.R.U64 R0, R4, R27, R5 ;  /* 0x0000001b04007219 */ /* 0x006fe20000001205 */
[----:B------:R-:W-:Y:S01]  /*5cb0*/  IMAD.MOV R13, RZ, RZ, -R13 ;  /* 0x000000ffff0d7224 */ /* 0x000fe200078e0a0d */
[----:B------:R-:W-:Y:S01]  /*5cc0*/  LOP3.LUT R5, R10, R25, RZ, 0xc0, !PT ;  /* 0x000000190a057212 */ /* 0x000fe200078ec0ff */
[----:B------:R-:W-:Y:S01]  /*5cd0*/  IMAD.MOV.U32 R4, RZ, RZ, 0x1 ;  /* 0x00000001ff047424 */ /* 0x000fe200078e00ff */
[----:B------:R-:W-:Y:S01]  /*5ce0*/  LOP3.LUT R12, R12, R7, RZ, 0xc0, !PT ;  /* 0x000000070c0c7212 */ /* 0x000fe200078ec0ff */
[----:B------:R-:W-:Y:S02]  /*5cf0*/  IMAD.MOV R3, RZ, RZ, -R0 ;  /* 0x000000ffff037224 */ /* 0x000fe400078e0a00 */
[----:B------:R-:W-:Y:S02]  /*5d00*/  IMAD R0, R26, R0, R5 ;  /* 0x000000001a007224 */ /* 0x000fe400078e0205 */
[----:B---3--:R-:W-:-:S02]  /*5d10*/  IMAD R3, R3, R30, R14 ;  /* 0x0000001e03037224 */ /* 0x008fc400078e020e */
[----:B------:R-:W-:Y:S02]  /*5d20*/  @P0 IMAD R21, R15, R13, R24 ;  /* 0x0000000d0f150224 */ /* 0x000fe400078e0218 */
[----:B------:R-:W-:Y:S01]  /*5d30*/  IMAD R5, R3, R20, R12 ;  /* 0x0000001403057224 */ /* 0x000fe200078e020c */
[----:B------:R-:W-:Y:S01]  /*5d40*/  PRMT R3, R4, 0x7610, R3 ;  /* 0x0000761004037816 */ /* 0x000fe20000000003 */
[----:B------:R-:W-:-:S05]  /*5d50*/  IMAD R0, R0, R31, R21 ;  /* 0x0000001f00007224 */ /* 0x000fca00078e0215 */
[----:B------:R-:W-:Y:S02]  /*5d60*/  SEL R93, R5, R0, !P0 ;  /* 0x00000000055d7207 */ /* 0x000fe40004000000 */
[----:B------:R-:W-:-:S07]  /*5d70*/  SEL R0, R0, R5, !P0 ;  /* 0x0000000500007207 */ /* 0x000fce0004000000 */
.L_x_163:
[----:B------:R-:W-:Y:S01]  /*5d80*/  LOP3.LUT P0, RZ, R3, 0xff, RZ, 0xc0, !PT ;  /* 0x000000ff03ff7812 */ /* 0x000fe2000780c0ff */
[----:B------:R-:W-:-:S12]  /*5d90*/  IMAD.MOV.U32 R92, RZ, RZ, R0 ;  /* 0x000000ffff5c7224 */ /* 0x000fd800078e0000 */
[----:B------:R-:W-:Y:S05]  /*5da0*/  @P0 BRA `(.L_x_166) ;  /* 0xffffffb4000c0947 */ /* 0x000fea000383ffff */
[----:B------:R-:W-:Y:S05]  /*5db0*/  EXIT ;  /* 0x000000000000794d */ /* 0x000fea0003800000 */
.L_x_7:
[----:B0-----:R-:W-:Y:S01]  /*5dc0*/  ULDC.64 UR4, c[0x0][0x650] ;  /* 0x0001940000047ab9 */ /* 0x001fe20000000a00 */
        /* <DEDUP_REMOVED lines=25> */
.L_x_168:
[----:B------:R-:W0:Y:S01]  /*5f60*/  LDC.64 R28, c[0x0][0x640] ;  /* 0x00019000ff1c7b82 */ /* 0x000e220000000a00 */
[-CC-:B------:R-:W-:Y:S01]  /*5f70*/  SHF.R.U64 R22, R12, R6.reuse, R13.reuse ;  /* 0x000000060c167219 */ /* 0x180fe2000000120d */
[----:B------:R-:W-:Y:S01]  /*5f80*/  IMAD.MOV.U32 R30, RZ, RZ, 0x1 ;  /* 0x00000001ff1e7424 */ /* 0x000fe200078e00ff */
[----:B------:R-:W-:Y:S02]  /*5f90*/  SHF.R.U32.HI R6, RZ, R6, R13 ;  /* 0x00000006ff067219 */ /* 0x000fe4000001160d */
        /* <DEDUP_REMOVED lines=8> */
[----:B------:R-:W-:Y:S01]  /*6020*/  IMAD.IADD R9, R9, 0x1, R11 ;  /* 0x0000000109097824 */ /* 0x000fe200078e020b */
[----:B0-----:R-:W-:-:S04]  /*6030*/  ISETP.NE.U32.AND P0, PT, R28, RZ, PT ;  /* 0x000000ff1c00720c */ /* 0x001fc80003f05070 */
[----:B------:R-:W-:Y:S02]  /*6040*/  ISETP.NE.AND.EX P0, PT, R29, RZ, PT, P0 ;  /* 0x000000ff1d00720c */ /* 0x000fe40003f05300 */
[----:B------:R-:W0:Y:S01]  /*6050*/  LDC R20, c[0x0][0x600] ;  /* 0x00018000ff147b82 */ /* 0x000e220000000800 */
[-CC-:B-1----:R-:W-:Y:S01]  /*6060*/  SHF.R.U64 R14, R8, R10.reuse, R9.reuse ;  /* 0x0000000a080e7219 */ /* 0x182fe20000001209 */
[----:B------:R-:W-:Y:S01]  /*6070*/  IMAD.MOV.U32 R8, RZ, RZ, -0x1 ;  /* 0xffffffffff087424 */ /* 0x000fe200078e00ff */
[----:B------:R-:W-:-:S05]  /*6080*/  SHF.R.U32.HI R9, RZ, R10, R9 ;  /* 0x0000000aff097219 */ /* 0x000fca0000011609 */
[----:B------:R-:W1:Y:S01]  /*6090*/  LDC R24, c[0x0][0x648] ;  /* 0x00019200ff187b82 */ /* 0x000e620000000800 */
[-CC-:B--2---:R-:W-:Y:S02]  /*60a0*/  SHF.R.U64 R23, R14, R12.reuse, R9.reuse ;  /* 0x0000000c0e177219 */ /* 0x184fe40000001209 */
[----:B------:R-:W-:-:S05]  /*60b0*/  SHF.R.U32.HI R6, RZ, R12, R9 ;  /* 0x0000000cff067219 */ /* 0x000fca0000011609 */
[----:B------:R-:W2:Y:S01]  /*60c0*/  LDC R26, c[0x0][0x638] ;  /* 0x00018e00ff1a7b82 */ /* 0x000ea20000000800 */
[-C--:B---3--:R-:W-:Y:S02]  /*60d0*/  SHF.L.U32 R8, R8, R27.reuse, RZ ;  /* 0x0000001b08087219 */ /* 0x088fe400000006ff */
[-CC-:B------:R-:W-:Y:S02]  /*60e0*/  SHF.R.U64 R25, R23, R27.reuse, R6.reuse ;  /* 0x0000001b17197219 */ /* 0x180fe40000001206 */
[----:B------:R-:W-:Y:S02]  /*60f0*/  LOP3.LUT R32, RZ, R8, RZ, 0x33, !PT ;  /* 0x00000008ff207212 */ /* 0x000fe400078e33ff */
[----:B------:R-:W-:Y:S01]  /*6100*/  SHF.R.U32.HI R9, RZ, R27, R6 ;  /* 0x0000001bff097219 */ /* 0x000fe20000011606 */
[----:B------:R-:W3:Y:S01]  /*6110*/  LDC R31, c[0x0][0x610] ;  /* 0x00018400ff1f7b82 */ /* 0x000ee20000000800 */
[----:B------:R-:W-:Y:S01]  /*6120*/  IMAD.MOV.U32 R8, RZ, RZ, R25 ;  /* 0x000000ffff087224 */ /* 0x000fe200078e0019 */
[----:B------:R-:W-:Y:S06]  /*6130*/  @!P0 BRA `(.L_x_169) ;  /* 0x0000000000288947 */ /* 0x000fec0003800000 */
        /* <DEDUP_REMOVED lines=10> */
.L_x_169:
[----:B------:R-:W-:Y:S01]  /*61e0*/  ISETP.NE.AND P0, PT, R2, 0x1, PT ;  /* 0x000000010200780c */ /* 0x000fe20003f05270 */
[----:B------:R-:W-:Y:S01]  /*61f0*/  IMAD.MOV.U32 R13, RZ, RZ, R22 ;  /* 0x000000ffff0d7224 */ /* 0x000fe200078e0016 */
[----:B-1----:R-:W-:Y:S01]  /*6200*/  SHF.R.U64 R6, R8, R24, R9 ;  /* 0x0000001808067219 */ /* 0x002fe20000001209 */
[----:B0-----:R-:W-:Y:S01]  /*6210*/  VIADD R9, R20, 0xffffffff ;  /* 0xffffffff14097836 */ /* 0x001fe20000000000 */
[----:B------:R-:W-:Y:S02]  /*6220*/  SHF.L.U32 R30, R30, R27, RZ ;  /* 0x0000001b1e1e7219 */ /* 0x000fe400000006ff */
[----:B------:R-:W-:Y:S01]  /*6230*/  LOP3.LUT R5, R23, R32, RZ, 0xc0, !PT ;  /* 0x0000002017057212 */ /* 0x000fe200078ec0ff */
[----:B------:R-:W-:-:S04]  /*6240*/  IMAD.MOV R8, RZ, RZ, -R6 ;  /* 0x000000ffff087224 */ /* 0x000fc800078e0a06 */
[----:B------:R-:W-:Y:S01]  /*6250*/  IMAD R6, R30, R6, R5 ;  /* 0x000000061e067224 */ /* 0x000fe200078e0205 */
[----:B------:R-:W-:Y:S01]  /*6260*/  LOP3.LUT R5, R14, R9, RZ, 0xc0, !PT ;  /* 0x000000090e057212 */ /* 0x000fe200078ec0ff */
[----:B------:R-:W-:Y:S02]  /*6270*/  @P0 IMAD R3, R7, R21, R4 ;  /* 0x0000001507030224 */ /* 0x000fe400078e0204 */
[----:B--2---:R-:W-:Y:S02]  /*6280*/  IMAD R4, R8, R26, R25 ;  /* 0x0000001a08047224 */ /* 0x004fe400078e0219 */
[----:B---3--:R-:W-:Y:S02]  /*6290*/  IMAD R3, R6, R31, R3 ;  /* 0x0000001f06037224 */ /* 0x008fe400078e0203 */
[----:B------:R-:W-:Y:S02]  /*62a0*/  IMAD R4, R4, R20, R5 ;  /* 0x0000001404047224 */ /* 0x000fe400078e0205 */
[----:B------:R-:W-:-:S03]  /*62b0*/  IMAD.MOV.U32 R6, RZ, RZ, 0x1 ;  /* 0x00000001ff067424 */ /* 0x000fc600078e00ff */
[----:B------:R-:W-:Y:S02]  /*62c0*/  SEL R20, R4, R3, !P0 ;  /* 0x0000000304147207 */ /* 0x000fe40004000000 */
[----:B------:R-:W-:-:S07]  /*62d0*/  SEL R12, R3, R4, !P0 ;  /* 0x00000004030c7207 */ /* 0x000fce0004000000 */
.L_x_167:
[----:B------:R-:W-:-:S08]  /*62e0*/  NOP ;  /* 0x0000000000007918 */ /* 0x000fd00000000000 */
[----:B------:R-:W0:-:S00]  /*62f0*/  USETMAXREG.DEALLOC.CTAPOOL 0x28 ;  /* 0x00000028000079c8 */ /* 0x000e0000080e0500 */
[----:B0-----:R-:W-:-:S13]  /*6300*/  ISETP.NE.AND P0, PT, R0, RZ, PT ;  /* 0x000000ff0000720c */ /* 0x001fda0003f05270 */
[----:B------:R-:W-:Y:S05]  /*6310*/  @P0 EXIT ;  /* 0x000000000000094d */ /* 0x000fea0003800000 */
[----:B------:R-:W-:Y:S01]  /*6320*/  LOP3.LUT P0, RZ, R6, 0xff, RZ, 0xc0, !PT ;  /* 0x000000ff06ff7812 */ /* 0x000fe2000780c0ff */
[----:B------:R-:W-:Y:S02]  /*6330*/  IMAD.MOV.U32 R10, RZ, RZ, 0x1 ;  /* 0x00000001ff0a7424 */ /* 0x000fe400078e00ff */
[----:B------:R-:W-:-:S10]  /*6340*/  IMAD.MOV.U32 R9, RZ, RZ, RZ ;  /* 0x000000ffff097224 */ /* 0x000fd400078e00ff */
[----:B------:R-:W-:Y:S05]  /*6350*/  @!P0 BRA `(.L_x_170) ;  /* 0x0000000c00808947 */ /* 0x000fea0003800000 */
[----:B------:R-:W0:Y:S01]  /*6360*/  LDC R0, c[0x0][0x28c] ;  /* 0x0000a300ff007b82 */ /* 0x000e220000000800 */
[----:B------:R-:W-:Y:S01]  /*6370*/  ULDC UR5, c[0x0][0x658] ;  /* 0x0001960000057ab9 */ /* 0x000fe20000000800 */
[----:B------:R-:W-:Y:S01]  /*6380*/  UMOV UR11, 0xffffffff ;  /* 0xffffffff000b7882 */ /* 0x000fe20000000000 */
[----:B------:R-:W-:Y:S01]  /*6390*/  UMOV UR15, 0x1 ;  /* 0x00000001000f7882 */ /* 0x000fe20000000000 */
[----:B------:R-:W-:Y:S01]  /*63a0*/  USHF.L.U32 UR11, UR11, UR5, URZ ;  /* 0x000000050b0b7299 */ /* 0x000fe2000800063f */
[----:B------:R-:W-:Y:S01]  /*63b0*/  BSSY B0, `(.L_x_170) ;  /* 0x00000da000007945 */ /* 0x000fe20003800000 */
[----:B------:R-:W-:Y:S01]  /*63c0*/  ULDC UR9, c[0x0][0xc] ;  /* 0x0000030000097ab9 */ /* 0x000fe20000000800 */
[----:B------:R-:W-:Y:S01]  /*63d0*/  ULDC UR12, c[0x0][0x10] ;  /* 0x00000400000c7ab9 */ /* 0x000fe20000000800 */
[----:B------:R-:W1:Y:S01]  /*63e0*/  S2UR UR8, SR_CgaCtaId ;  /* 0x00000000000879c3 */ /* 0x000e620000008800 */
[----:B------:R-:W-:Y:S01]  /*63f0*/  USHF.L.U32 UR5, UR15, UR5, URZ ;  /* 0x000000050f057299 */ /* 0x000fe2000800063f */
[----:B------:R-:W-:Y:S01]  /*6400*/  LOP3.LUT R11, R19, 0x2, RZ, 0xfc, !PT ;  /* 0x00000002130b7812 */ /* 0x000fe200078efcff */
[----:B------:R-:W-:Y:S01]  /*6410*/  IMAD.MOV.U32 R10, RZ, RZ, 0x1 ;  /* 0x00000001ff0a7424 */ /* 0x000fe200078e00ff */
[----:B------:R-:W-:Y:S01]  /*6420*/  ULDC UR4, c[0x0][0x600] ;  /* 0x0001800000047ab9 */ /* 0x000fe20000000800 */
[----:B------:R-:W-:Y:S01]  /*6430*/  IMAD.MOV.U32 R9, RZ, RZ, RZ ;  /* 0x000000ffff097224 */ /* 0x000fe200078e00ff */
[----:B------:R-:W-:Y:S01]  /*6440*/  UMOV UR20, 0x5 ;  /* 0x0000000500147882 */ /* 0x000fe20000000000 */
[----:B------:R-:W-:Y:S01]  /*6450*/  UIADD3 UR4, UR4, -0x1, URZ ;  /* 0xffffffff04047890 */ /* 0x000fe2000fffe03f */
[----:B------:R-:W-:Y:S01]  /*6460*/  ULDC.64 UR28, c[0x0][0x198] ;  /* 0x00006600001c7ab9 */ /* 0x000fe20000000a00 */
[----:B0-----:R-:W-:-:S05]  /*6470*/  VIADD R0, R0, 0x7f ;  /* 0x0000007f00007836 */ /* 0x001fca0000000000 */
[----:B------:R-:W-:Y:S01]  /*6480*/  SHF.R.S32.HI R3, RZ, 0x1f, R0 ;  /* 0x0000001fff037819 */ /* 0x000fe20000011400 */
[----:B-1----:R-:W-:-:S03]  /*6490*/  ULOP3.LUT UR10, UR8, 0x1, URZ, 0xc0, !UPT ;  /* 0x00000001080a7892 */ /* 0x002fc6000f8ec03f */
[----:B------:R-:W-:Y:S01]  /*64a0*/  LEA.HI R3, R3, R0, RZ, 0x7 ;  /* 0x0000000003037211 */ /* 0x000fe200078f38ff */
[----:B------:R-:W-:Y:S01]  /*64b0*/  USHF.L.U32 UR7, UR8, 0xc, URZ ;  /* 0x0000000c08077899 */ /* 0x000fe2000800063f */
[----:B------:R-:W-:Y:S01]  /*64c0*/  IMAD.MOV.U32 R0, RZ, RZ, 0x1 ;  /* 0x00000001ff007424 */ /* 0x000fe200078e00ff */
[----:B------:R-:W-:Y:S01]  /*64d0*/  USHF.R.U32.HI UR27, URZ, 0x1, UR8 ;  /* 0x000000013f1b7899 */ /* 0x000fe20008011608 */
[--C-:B------:R-:W-:Y:S01]  /*64e0*/  SHF.R.S32.HI R8, RZ, 0x7, R3.reuse ;  /* 0x00000007ff087819 */ /* 0x100fe20000011403 */
[----:B------:R-:W-:Y:S02]  /*64f0*/  USHF.L.U32 UR6, UR8, 0x5, URZ ;  /* 0x0000000508067899 */ /* 0x000fe4000800063f */
[----:B------:R-:W-:Y:S01]  /*6500*/  ULOP3.LUT UR8, UR8, 0xfffffffe, URZ, 0xc0, !UPT ;  /* 0xfffffffe08087892 */ /* 0x000fe2000f8ec03f */
[----:B------:R-:W-:Y:S01]  /*6510*/  PRMT R3, R0, 0x7610, R3 ;  /* 0x0000761000037816 */ /* 0x000fe20000000003 */
[----:B------:R-:W-:Y:S01]  /*6520*/  UISETP.GT.U32.AND UP0, UPT, UR10, 0xffff, UPT ;  /* 0x0000ffff0a00788c */ /* 0x000fe2000bf04070 */
[----:B------:R-:W-:Y:S01]  /*6530*/  VIADD R0, R8, 0x1 ;  /* 0x0000000108007836 */ /* 0x000fe20000000000 */
[----:B------:R-:W-:-:S02]  /*6540*/  ULOP3.LUT UR13, UR7, 0x1000, URZ, 0xc0, !UPT ;  /* 0x00001000070d7892 */ /* 0x000fc4000f8ec03f */
[----:B------:R-:W-:Y:S02]  /*6550*/  ULOP3.LUT UR7, URZ, UR11, URZ, 0x33, !UPT ;  /* 0x0000000b3f077292 */ /* 0x000fe4000f8e333f */
[----:B------:R-:W-:Y:S02]  /*6560*/  USHF.L.U32 UR14, UR15, UR8, URZ ;  /* 0x000000080f0e7299 */ /* 0x000fe4000800063f */
[----:B------:R-:W-:Y:S02]  /*6570*/  ULOP3.LUT UR11, UR8, 0x1, URZ, 0xfc, !UPT ;  /* 0x00000001080b7892 */ /* 0x000fe4000f8efc3f */
[----:B------:R-:W-:Y:S02]  /*6580*/  UIMAD.WIDE.U32 UR8, UR9, UR12, URZ ;  /* 0x0000000c090872a5 */ /* 0x000fe4000f8e003f */
[----:B------:R-:W-:Y:S01]  /*6590*/  USEL UR10, UR10, 0xffff, !UP0 ;  /* 0x0000ffff0a0a7887 */ /* 0x000fe2000c000000 */
[----:B------:R-:W-:Y:S01]  /*65a0*/  ULDC UR12, c[0x0][0x14] ;  /* 0x00000500000c7ab9 */ /* 0x000fe20000000800 */
[----:B------:R-:W-:-:S02]  /*65b0*/  USHF.L.U32 UR11, UR15, UR11, URZ ;  /* 0x0000000b0f0b7299 */ /* 0x000fc4000800063f */
[----:B------:R-:W-:Y:S02]  /*65c0*/  UIMAD.WIDE.U32 UR24, UR8, UR12, URZ ;  /* 0x0000000c081872a5 */ /* 0x000fe4000f8e003f */
[----:B------:R-:W-:Y:S02]  /*65d0*/  UIMAD UR15, UR9, UR12, URZ ;  /* 0x0000000c090f72a4 */ /* 0x000fe4000f8e023f */
[----:B------:R-:W-:Y:S02]  /*65e0*/  ULOP3.LUT UR10, UR10, 0xffff, URZ, 0xc0, !UPT ;  /* 0x0000ffff0a0a7892 */ /* 0x000fe4000f8ec03f */
[----:B------:R-:W-:Y:S02]  /*65f0*/  ULEA UR30, UR27, 0x100, 0xe ;  /* 0x000001001b1e7891 */ /* 0x000fe4000f8e703f */
[----:B------:R-:W-:Y:S02]  /*6600*/  ULOP3.LUT UR6, UR6, 0x20, URZ, 0xc0, !UPT ;  /* 0x0000002006067892 */ /* 0x000fe4000f8ec03f */
[----:B------:R-:W-:-:S02]  /*6610*/  ULOP3.LUT UR13, UR13, 0x20100, URZ, 0xfc, !UPT ;  /* 0x000201000d0d7892 */ /* 0x000fc4000f8efc3f */
[----:B------:R-:W-:Y:S02]  /*6620*/  ULOP3.LUT UR14, UR14, UR11, URZ, 0xfc, !UPT ;  /* 0x0000000b0e0e7292 */ /* 0x000fe4000f8efc3f */
[----:B------:R-:W-:Y:S02]  /*6630*/  UIADD3 UR15, UR25, UR15, URZ ;  /* 0x0000000f190f7290 */ /* 0x000fe4000fffe03f */
[----:B------:R-:W-:-:S12]  /*6640*/  USHF.L.U32 UR20, UR20, UR10, URZ ;  /* 0x0000000a14147299 */ /* 0x000fd8000800063f */
.L_x_181:
[----:B------:R-:W-:-:S03]  /*6650*/  UMOV UR8, 0xffffffff ;  /* 0xffffffff00087882 */ /* 0x000fc60000000000 */
[----:B------:R-:W-:Y:S05]  /*6660*/  BRA.DIV UR8, `(.L_x_171) ;  /* 0x0000000e08a47947 */ /* 0x000fea000b800000 */
[----:B------:R-:W-:-:S13]  /*6670*/  ELECT P6, URZ, PT ;  /* 0x00000000003f782f */ /* 0x000fda00038c0000 */
.L_x_192:
[----:B------:R-:W0:Y:S01]  /*6680*/  LDC R4, c[0x0][0x28c] ;  /* 0x0000a300ff047b82 */ /* 0x000e220000000800 */
[----:B------:R-:W-:Y:S01]  /*6690*/  BSSY B1, `(.L_x_172) ;  /* 0x0000039000017945 */ /* 0x000fe20003800000 */
[----:B0-----:R-:W-:-:S13]  /*66a0*/  ISETP.LT.OR P6, PT, R4, 0x1, !P6 ;  /* 0x000000010400780c */ /* 0x001fda00077c1670 */
[----:B------:R-:W-:Y:S05]  /*66b0*/  @P6 BRA `(.L_x_173) ;  /* 0x0000000000d86947 */ /* 0x000fea0003800000 */
[----:B------:R-:W-:Y:S01]  /*66c0*/  LEA R12, R12, UR27, 0x1 ;  /* 0x0000001b0c0c7c11 */ /* 0x000fe2000f8e08ff */
[----:B------:R-:W-:Y:S01]  /*66d0*/  IMAD.MOV.U32 R21, RZ, RZ, RZ ;  /* 0x000000ffff157224 */ /* 0x000fe200078e00ff */
[----:B------:R-:W-:Y:S01]  /*66e0*/  LEA R20, R20, UR6, 0x6 ;  /* 0x0000000614147c11 */ /* 0x000fe2000f8e30ff */
[----:B------:R-:W-:Y:S02]  /*66f0*/  IMAD.MOV.U32 R4, RZ, RZ, R0 ;  /* 0x000000ffff047224 */ /* 0x000fe400078e0000 */
[----:B------:R-:W-:Y:S02]  /*6700*/  IMAD.MOV.U32 R5, RZ, RZ, R10 ;  /* 0x000000ffff057224 */ /* 0x000fe400078e000a */
[----:B------:R-:W-:Y:S02]  /*6710*/  IMAD.MOV.U32 R6, RZ, RZ, R9 ;  /* 0x000000ffff067224 */ /* 0x000fe400078e0009 */
[----:B------:R-:W-:-:S07]  /*6720*/  IMAD.SHL.U32 R14, R12, 0x80, RZ ;  /* 0x000000800c0e7824 */ /* 0x000fce00078e00ff */
.L_x_176:
[----:B------:R-:W0:Y:S01]  /*6730*/  S2R R12, SR_CgaCtaId ;  /* 0x00000000000c7919 */ /* 0x000e220000008800 */
[----:B------:R-:W-:Y:S02]  /*6740*/  MOV R7, 0x400 ;  /* 0x0000040000077802 */ /* 0x000fe40000000f00 */
[----:B------:R-:W-:Y:S02]  /*6750*/  LOP3.LUT P1, RZ, R18, 0x7f, RZ, 0xc0, !PT ;  /* 0x0000007f12ff7812 */ /* 0x000fe4000782c0ff */
[----:B0-----:R-:W-:Y:S02]  /*6760*/  LEA R15, R12, R7, 0x18 ;  /* 0x000000070c0f7211 */ /* 0x001fe400078ec0ff */
[----:B------:R-:W-:-:S09]  /*6770*/  SHF.L.U32 R7, R5, 0x1f, RZ ;  /* 0x0000001f05077819 */ /* 0x000fd200000006ff */
[----:B------:R-:W0:Y:S01]  /*6780*/  @!P1 LDC R12, c[0x0][0x500] ;  /* 0x00014000ff0c9b82 */ /* 0x000e220000000800 */
[----:B------:R-:W-:-:S04]  /*6790*/  IMAD R22, R6, 0x8, R15 ;  /* 0x0000000806167824 */ /* 0x000fc800078e020f */
[----:B------:R-:W1:Y:S02]  /*67a0*/  SYNCS.PHASECHK.TRANS64.TRYWAIT P0, [R22+URZ+0x20], R7 ;  /* 0x00002007160075a7 */ /* 0x000e64000800017f */
[----:B-1----:R-:W-:Y:S05]  /*67b0*/  @!P0 BRA `(.L_x_174) ;  /* 0x0000000c00708947 */ /* 0x002fea0003800000 */
.L_x_193:
[----:B-1----:R-:W-:Y:S01]  /*67c0*/  PRMT R7, R11, 0x9910, RZ ;  /* 0x000099100b077816 */ /* 0x002fe200000000ff */
[----:B0-----:R0:W-:Y:S03]  /*67d0*/  @!P1 SYNCS.ARRIVE.TRANS64 RZ, [R22+URZ], R12 ;  /* 0x0000000c16ff99a7 */ /* 0x0011e6000800003f */
[----:B------:R-:W-:-:S13]  /*67e0*/  ISETP.NE.AND P0, PT, R7, 0x2, PT ;  /* 0x000000020700780c */ /* 0x000fda0003f05270 */
[----:B0-----:R-:W-:Y:S05]  /*67f0*/  @P0 BRA `(.L_x_175) ;  /* 0x0000000000040947 */ /* 0x001fea0003800000 */
[----:B------:R-:W-:Y:S01]  /*6800*/  BPT.TRAP 0x1 ;  /* 0x000000040000795c */ /* 0x000fe20000300000 */
.L_x_175:
[----:B------:R-:W-:Y:S01]  /*6810*/  R2UR UR11, R6 ;  /* 0x00000000060b72ca */ /* 0x000fe200000e0000 */
[----:B------:R-:W-:Y:S01]  /*6820*/  VIADD R4, R4, 0xffffffff ;  /* 0xffffffff04047836 */ /* 0x000fe20000000000 */
[----:B------:R-:W-:Y:S01]  /*6830*/  R2UR UR22, R15 ;  /* 0x000000000f1672ca */ /* 0x000fe200000e0000 */
[----:B------:R-:W-:Y:S01]  /*6840*/  UIADD3 UR16, UP0, UR28, 0xf0, URZ ;  /* 0x000000f01c107890 */ /* 0x000fe2000ff1e03f */
[----:B------:R-:W-:Y:S01]  /*6850*/  R2UR UR23, R14 ;  /* 0x000000000e1772ca */ /* 0x000fe200000e0000 */
[----:B------:R-:W-:Y:S01]  /*6860*/  UIADD3 UR32, UP1, UR28, 0x1f0, URZ ;  /* 0x000001f01c207890 */ /* 0x000fe2000ff3e03f */
[----:B------:R-:W-:Y:S01]  /*6870*/  R2UR UR9, R22 ;  /* 0x00000000160972ca */ /* 0x000fe200000e0000 */
[----:B------:R-:W-:Y:S01]  /*6880*/  UIADD3.X UR17, URZ, UR29, URZ, UP0, !UPT ;  /* 0x0000001d3f117290 */ /* 0x000fe200087fe43f */
[----:B------:R-:W-:Y:S01]  /*6890*/  R2UR UR10, R21 ;  /* 0x00000000150a72ca */ /* 0x000fe200000e0000 */
[----:B------:R-:W-:Y:S01]  /*68a0*/  UPRMT UR21, URZ, 0x5410, UR20 ;  /* 0x000054103f157896 */ /* 0x000fe20008000014 */
[----:B------:R-:W-:Y:S01]  /*68b0*/  R2UR UR12, R13 ;  /* 0x000000000d0c72ca */ /* 0x000fe200000e0000 */
[----:B------:R-:W-:Y:S01]  /*68c0*/  VIADD R6, R6, 0x1 ;  /* 0x0000000106067836 */ /* 0x000fe20000000000 */
[----:B------:R-:W-:Y:S01]  /*68d0*/  R2UR UR26, R20 ;  /* 0x00000000141a72ca */ /* 0x000fe200000e0000 */
[----:B------:R-:W-:Y:S01]  /*68e0*/  ULEA UR8, UR11, UR30, 0xf ;  /* 0x0000001e0b087291 */ /* 0x000fe2000f8e783f */
[----:B------:R-:W-:Y:S01]  /*68f0*/  ISETP.GT.AND P1, PT, R4, 0x1, PT ;  /* 0x000000010400780c */ /* 0x000fe20003f24270 */
[----:B------:R-:W-:Y:S01]  /*6900*/  ULEA UR11, UR11, UR13, 0xd ;  /* 0x0000000d0b0b7291 */ /* 0x000fe2000f8e683f */
[C---:B------:R-:W-:Y:S01]  /*6910*/  ISETP.NE.AND P0, PT, R6.reuse, 0x4, PT ;  /* 0x000000040600780c */ /* 0x040fe20003f05270 */
[----:B------:R-:W-:Y:S01]  /*6920*/  UIADD3 UR8, UR22, UR8, URZ ;  /* 0x0000000816087290 */ /* 0x000fe2000fffe03f */
[----:B------:R-:W-:Y:S01]  /*6930*/  VIADD R21, R21, 0x80 ;  /* 0x0000008015157836 */ /* 0x000fe20000000000 */
[----:B------:R-:W-:Y:S01]  /*6940*/  UIADD3 UR22, UR22, UR11, URZ ;  /* 0x0000000b16167290 */ /* 0x000fe2000fffe03f */
[----:B------:R-:W-:Y:S01]  /*6950*/  SEL R12, RZ, 0x1, P0 ;  /* 0x00000001ff0c7807 */ /* 0x000fe20000000000 */
[----:B------:R-:W-:Y:S01]  /*6960*/  UPRMT UR31, URZ, 0x5410, UR14 ;  /* 0x000054103f1f7896 */ /* 0x000fe2000800000e */
[----:B------:R-:W-:Y:S01]  /*6970*/  SEL R6, R6, RZ, P0 ;  /* 0x000000ff06067207 */ /* 0x000fe20000000000 */
[----:B------:R-:W-:Y:S01]  /*6980*/  UIADD3.X UR33, URZ, UR29, URZ, UP1, !UPT ;  /* 0x0000001d3f217290 */ /* 0x000fe20008ffe43f */
[----:B------:R-:W-:Y:S01]  /*6990*/  LOP3.LUT R5, R5, R12, RZ, 0x3c, !PT ;  /* 0x0000000c05057212 */ /* 0x000fe200078e3cff */
[----:B------:R-:W-:Y:S01]  /*69a0*/  UMOV UR18, 0x0 ;  /* 0x0000000000127882 */ /* 0x000fe20000000000 */
[----:B------:R-:W-:Y:S01]  /*69b0*/  UMOV UR19, 0x10000000 ;  /* 0x1000000000137882 */ /* 0x000fe20000000000 */
[----:B------:R-:W-:-:S02]  /*69c0*/  UMOV UR11, UR23 ;  /* 0x00000017000b7c82 */ /* 0x000fc40008000000 */
[----:B------:R0:W-:Y:S02]  /*69d0*/  UTMALDG.3D.MULTICAST [UR8], [UR16], UR21, desc[UR18] ;  /* 0x00001208100073b4 */ /* 0x0001e40008011815 */
[----:B0-----:R-:W-:Y:S01]  /*69e0*/  UMOV UR8, UR22 ;  /* 0x0000001600087c82 */ /* 0x001fe20008000000 */
[----:B------:R-:W-:Y:S02]  /*69f0*/  UMOV UR11, UR26 ;  /* 0x0000001a000b7c82 */ /* 0x000fe40008000000 */
[----:B------:R0:W-:Y:S02]  /*6a00*/  UTMALDG.3D.MULTICAST [UR8], [UR32], UR31, desc[UR18] ;  /* 0x00001208200073b4 */ /* 0x0001e4000801181f */
[----:B0-----:R-:W-:Y:S05]  /*6a10*/  @P1 BRA `(.L_x_176) ;  /* 0xfffffffc00441947 */ /* 0x001fea000383ffff */
.L_x_173:
[----:B------:R-:W-:Y:S05]  /*6a20*/  BSYNC B1 ;  /* 0x0000000000017941 */ /* 0x000fea0003800000 */
.L_x_172:
[----:B------:R-:W-:Y:S01]  /*6a30*/  LOP3.LUT P1, RZ, R3, 0xff, RZ, 0xc0, !PT ;  /* 0x000000ff03ff7812 */ /* 0x000fe2000782c0ff */
[----:B------:R-:W-:Y:S01]  /*6a40*/  IMAD.IADD R9, R8, 0x1, R9 ;  /* 0x0000000108097824 */ /* 0x000fe200078e0209 */
[----:B------:R-:W-:Y:S01]  /*6a50*/  IADD3 R16, P2, R16, UR24, RZ ;  /* 0x0000001810107c10 */ /* 0x000fe2000ff5e0ff */
[----:B------:R-:W-:Y:S01]  /*6a60*/  ULDC.64 UR8, c[0x0][0x650] ;  /* 0x0001940000087ab9 */ /* 0x000fe20000000a00 */
[----:B------:R-:W-:Y:S01]  /*6a70*/  BSSY B1, `(.L_x_177) ;  /* 0x000006b000017945 */ /* 0x000fe20003800000 */
[----:B------:R-:W-:Y:S01]  /*6a80*/  IMAD.MOV.U32 R12, RZ, RZ, -0x1 ;  /* 0xffffffffff0c7424 */ /* 0x000fe200078e00ff */
[----:B------:R-:W-:Y:S01]  /*6a90*/  SHF.R.U32.HI R3, RZ, 0x2, R9 ;  /* 0x00000002ff037819 */ /* 0x000fe20000011609 */
[----:B------:R-:W-:Y:S01]  /*6aa0*/  IMAD.MOV.U32 R20, RZ, RZ, -0x1 ;  /* 0xffffffffff147424 */ /* 0x000fe200078e00ff */
[----:B------:R-:W-:Y:S01]  /*6ab0*/  ISETP.GT.U32.AND P0, PT, R9, 0x3, PT ;  /* 0x000000030900780c */ /* 0x000fe20003f04070 */
[----:B------:R-:W-:Y:S01]  /*6ac0*/  IMAD.MOV.U32 R13, RZ, RZ, -0x1 ;  /* 0xffffffffff0d7424 */ /* 0x000fe200078e00ff */
[----:B------:R-:W-:-:S02]  /*6ad0*/  LOP3.LUT R3, R3, 0x1, RZ, 0xc0, !PT ;  /* 0x0000000103037812 */ /* 0x000fc400078ec0ff */
[----:B------:R-:W-:Y:S01]  /*6ae0*/  ISETP.LT.U32.AND P0, PT, R8, 0x4, P0 ;  /* 0x000000040800780c */ /* 0x000fe20000701070 */
[----:B------:R-:W0:Y:S01]  /*6af0*/  @P1 S2R R5, SR_CgaCtaId ;  /* 0x0000000000051919 */ /* 0x000e220000008800 */
[----:B------:R-:W-:Y:S02]  /*6b00*/  @P1 MOV R4, 0x400 ;  /* 0x0000040000041802 */ /* 0x000fe40000000f00 */
[----:B------:R-:W-:Y:S02]  /*6b10*/  IADD3.X R17, R17, UR15, RZ, P2, !PT ;  /* 0x0000000f11117c10 */ /* 0x000fe400097fe4ff */
[----:B------:R-:W-:Y:S02]  /*6b20*/  ISETP.GE.U32.AND P2, PT, R16, UR8, PT ;  /* 0x0000000810007c0c */ /* 0x000fe4000bf46070 */
[----:B------:R-:W-:Y:S02]  /*6b30*/  LOP3.LUT R9, R9, 0x3, RZ, 0xc0, !PT ;  /* 0x0000000309097812 */ /* 0x000fe400078ec0ff */
[----:B0-----:R-:W-:-:S04]  /*6b40*/  @P1 LEA R4, R5, R4, 0x18 ;  /* 0x0000000405041211 */ /* 0x001fc800078ec0ff */
[----:B------:R0:W-:Y:S01]  /*6b50*/  @P1 SYNCS.ARRIVE.TRANS64.A1T0 RZ, [R4+URZ+0x58], RZ ;  /* 0x000058ff04ff19a7 */ /* 0x0001e2000810003f */
[----:B------:R-:W-:Y:S02]  /*6b60*/  ISETP.NE.U32.AND P1, PT, R3, 0x1, PT ;  /* 0x000000010300780c */ /* 0x000fe40003f25070 */
[----:B------:R-:W-:Y:S02]  /*6b70*/  SEL R3, RZ, 0x1, !P0 ;  /* 0x00000001ff037807 */ /* 0x000fe40004000000 */
[----:B------:R-:W-:Y:S02]  /*6b80*/  ISETP.GE.U32.AND.EX P0, PT, R17, UR9, PT, P2 ;  /* 0x0000000911007c0c */ /* 0x000fe4000bf06120 */
[----:B------:R-:W-:-:S04]  /*6b90*/  ISETP.GT.U32.AND P1, PT, R8, 0x3, !P1 ;  /* 0x000000030800780c */ /* 0x000fc80004f24070 */
[----:B0-----:R-:W-:-:S04]  /*6ba0*/  SEL R4, RZ, 0x1, !P1 ;  /* 0x00000001ff047807 */ /* 0x001fc80004800000 */
[--C-:B------:R-:W-:Y:S02]  /*6bb0*/  LOP3.LUT R10, R4, R10, R3.reuse, 0x96, !PT ;  /* 0x0000000a040a7212 */ /* 0x100fe400078e9603 */
[----:B------:R-:W-:Y:S02]  /*6bc0*/  PRMT R4, RZ, 0x7610, R4 ;  /* 0x00007610ff047816 */ /* 0x000fe40000000004 */
[----:B------:R-:W-:Y:S01]  /*6bd0*/  PRMT R3, RZ, 0x7610, R3 ;  /* 0x00007610ff037816 */ /* 0x000fe20000000003 */
[----:B------:R-:W-:Y:S06]  /*6be0*/  @P0 BRA `(.L_x_178) ;  /* 0x00000004004c0947 */ /* 0x000fec0003800000 */
[----:B------:R-:W0:Y:S01]  /*6bf0*/  S2R R14, SR_CTAID.X ;  /* 0x00000000000e7919 */ /* 0x000e220000002500 */
[----:B------:R-:W-:Y:S01]  /*6c00*/  ULDC.64 UR8, c[0x0][0x628] ;  /* 0x00018a0000087ab9 */ /* 0x000fe20000000a00 */
[----:B------:R-:W1:Y:S01]  /*6c10*/  LDC R15, c[0x0][0x144] ;  /* 0x00005100ff0f7b82 */ /* 0x000e620000000800 */
[----:B------:R-:W-:Y:S01]  /*6c20*/  ISETP.NE.U32.AND P0, PT, RZ, UR8, PT ;  /* 0x00000008ff007c0c */ /* 0x000fe2000bf05070 */
[----:B------:R-:W2:Y:S01]  /*6c30*/  S2R R12, SR_CTAID.Y ;  /* 0x00000000000c7919 */ /* 0x000ea20000002600 */
[----:B------:R-:W-:Y:S01]  /*6c40*/  ULDC UR10, c[0x0][0x150] ;  /* 0x00005400000a7ab9 */ /* 0x000fe20000000800 */
[----:B------:R-:W-:Y:S01]  /*6c50*/  ULDC UR11, c[0x0][0x630] ;  /* 0x00018c00000b7ab9 */ /* 0x000fe20000000800 */
[----:B------:R-:W-:Y:S01]  /*6c60*/  ISETP.NE.AND.EX P0, PT, RZ, UR9, PT, P0 ;  /* 0x00000009ff007c0c */ /* 0x000fe2000bf05300 */
[----:B------:R-:W-:Y:S01]  /*6c70*/  IMAD.MOV.U32 R4, RZ, RZ, R16 ;  /* 0x000000ffff047224 */ /* 0x000fe200078e0010 */
[----:B0-----:R-:W-:-:S05]  /*6c80*/  I2FP.F32.U32 R5, R14 ;  /* 0x0000000e00057245 */ /* 0x001fca0000201000 */
[----:B------:R-:W-:Y:S01]  /*6c90*/  FMUL R20, R5, UR10 ;  /* 0x0000000a05147c20 */ /* 0x000fe20008400000 */
[----:B------:R-:W-:-:S05]  /*6ca0*/  IMAD.MOV.U32 R5, RZ, RZ, R17 ;  /* 0x000000ffff057224 */ /* 0x000fca00078e0011 */
[----:B--2---:R-:W-:Y:S05]  /*6cb0*/  @!P0 BRA `(.L_x_179) ;  /* 0x0000000000288947 */ /* 0x004fea0003800000 */
[----:B------:R-:W-:Y:S02]  /*6cc0*/  ULDC UR10, c[0x0][0x634] ;  /* 0x00018d00000a7ab9 */ /* 0x000fe40000000800 */
[----:B------:R-:W-:-:S05]  /*6cd0*/  IADD3 R5, P0, R16, UR10, RZ ;  /* 0x0000000a10057c10 */ /* 0x000fca000ff1e0ff */
[----:B------:R-:W-:-:S04]  /*6ce0*/  IMAD.X R13, RZ, RZ, R17, P0 ;  /* 0x000000ffff0d7224 */ /* 0x000fc800000e0611 */
[----:B------:R-:W-:-:S04]  /*6cf0*/  IMAD.WIDE.U32 R6, R13, UR8, RZ ;  /* 0x000000080d067c25 */ /* 0x000fc8000f8e00ff */
[----:B------:R-:W-:-:S04]  /*6d00*/  IMAD.WIDE.U32 R6, P0, R5, UR9, R6 ;  /* 0x0000000905067c25 */ /* 0x000fc8000f800006 */
[----:B------:R-:W-:-:S04]  /*6d10*/  IMAD.WIDE.U32 R4, R5, UR8, RZ ;  /* 0x0000000805047c25 */ /* 0x000fc8000f8e00ff */
[----:B------:R-:W-:Y:S01]  /*6d20*/  IMAD.MOV.U32 R4, RZ, RZ, R7 ;  /* 0x000000ffff047224 */ /* 0x000fe200078e0007 */
[----:B------:R-:W-:Y:S01]  /*6d30*/  IADD3 RZ, P1, R5, R6, RZ ;  /* 0x0000000605ff7210 */ /* 0x000fe20007f3e0ff */
[----:B------:R-:W-:-:S04]  /*6d40*/  IMAD.X R5, RZ, RZ, RZ, P0 ;  /* 0x000000ffff057224 */ /* 0x000fc800000e06ff */
[----:B------:R-:W-:-:S08]  /*6d50*/  IMAD.WIDE.U32.X R4, R13, UR9, R4, P1 ;  /* 0x000000090d047c25 */ /* 0x000fd000088e0404 */
.L_x_179:
[--C-:B------:R-:W-:Y:S01]  /*6d60*/  SHF.R.U64 R13, R4, UR11, R5.reuse ;  /* 0x0000000b040d7c19 */ /* 0x100fe20008001205 */
[----:B------:R-:W0:Y:S01]  /*6d70*/  F2I.U32.TRUNC.NTZ R20, R20 ;  /* 0x0000001400147305 */ /* 0x000e22000020f000 */
[----:B------:R-:W-:Y:S01]  /*6d80*/  SHF.R.U32.HI R4, RZ, UR11, R5 ;  /* 0x0000000bff047c19 */ /* 0x000fe20008011605 */
[----:B------:R-:W-:Y:S01]  /*6d90*/  ULDC.64 UR8, c[0x0][0x620] ;  /* 0x0001880000087ab9 */ /* 0x000fe20000000a00 */
[----:B------:R-:W-:Y:S01]  /*6da0*/  IADD3 R7, P0, RZ, -R13, RZ ;  /* 0x8000000dff077210 */ /* 0x000fe20007f1e0ff */
[----:B------:R-:W-:Y:S01]  /*6db0*/  ULDC.64 UR10, c[0x0][0x640] ;  /* 0x00019000000a7ab9 */ /* 0x000fe20000000a00 */
[----:B------:R-:W2:Y:S03]  /*6dc0*/  LDC R21, c[0x0][0x148] ;  /* 0x00005200ff157b82 */ /* 0x000ea60000000800 */
[----:B------:R-:W-:Y:S01]  /*6dd0*/  IMAD.X R4, RZ, RZ, ~R4, P0 ;  /* 0x000000ffff047224 */ /* 0x000fe200000e0e04 */
[----:B------:R-:W-:-:S03]  /*6de0*/  ISETP.NE.U32.AND P0, PT, RZ, UR10, PT ;  /* 0x0000000aff007c0c */ /* 0x000fc6000bf05070 */
[----:B------:R-:W-:Y:S01]  /*6df0*/  IMAD R6, R4, UR8, RZ ;  /* 0x0000000804067c24 */ /* 0x000fe2000f8e02ff */
[----:B------:R-:W-:Y:S01]  /*6e00*/  ISETP.NE.AND.EX P0, PT, RZ, UR11, PT, P0 ;  /* 0x0000000bff007c0c */ /* 0x000fe2000bf05300 */
[----:B------:R-:W-:Y:S01]  /*6e10*/  IMAD.WIDE.U32 R4, R7, UR8, R16 ;  /* 0x0000000807047c25 */ /* 0x000fe2000f8e0010 */
[----:B------:R-:W-:-:S03]  /*6e20*/  ULDC UR8, c[0x0][0x618] ;  /* 0x0001860000087ab9 */ /* 0x000fc60000000800 */
[----:B------:R-:W-:Y:S01]  /*6e30*/  IMAD R7, R7, UR9, R6 ;  /* 0x0000000907077c24 */ /* 0x000fe2000f8e0206 */
[----:B------:R-:W-:Y:S01]  /*6e40*/  ULDC UR9, c[0x0][0x154] ;  /* 0x0000550000097ab9 */ /* 0x000fe20000000800 */
[----:B0-----:R-:W-:Y:S02]  /*6e50*/  IMAD.MOV R6, RZ, RZ, -R20 ;  /* 0x000000ffff067224 */ /* 0x001fe400078e0a14 */
[----:B------:R-:W-:Y:S02]  /*6e60*/  IMAD.IADD R5, R5, 0x1, R7 ;  /* 0x0000000105057824 */ /* 0x000fe400078e0207 */
[----:B-1----:R-:W-:Y:S01]  /*6e70*/  IMAD R14, R15, R6, R14 ;  /* 0x000000060f0e7224 */ /* 0x002fe200078e020e */
[----:B------:R-:W-:Y:S02]  /*6e80*/  I2FP.F32.U32 R6, R12 ;  /* 0x0000000c00067245 */ /* 0x000fe40000201000 */
[--C-:B------:R-:W-:Y:S02]  /*6e90*/  SHF.R.U64 R15, R4, UR8, R5.reuse ;  /* 0x00000008040f7c19 */ /* 0x100fe40008001205 */
[----:B------:R-:W-:Y:S01]  /*6ea0*/  SHF.R.U32.HI R4, RZ, UR8, R5 ;  /* 0x00000008ff047c19 */ /* 0x000fe20008011605 */
[----:B------:R-:W-:Y:S01]  /*6eb0*/  FMUL R6, R6, UR9 ;  /* 0x0000000906067c20 */ /* 0x000fe20008400000 */
[----:B------:R-:W-:-:S02]  /*6ec0*/  ULDC UR8, c[0x0][0x608] ;  /* 0x0001820000087ab9 */ /* 0x000fc40000000800 */
[--C-:B------:R-:W-:Y:S01]  /*6ed0*/  SHF.R.U64 R22, R15, UR8, R4.reuse ;  /* 0x000000080f167c19 */ /* 0x100fe20008001204 */
[----:B------:R0:W1:Y:S01]  /*6ee0*/  F2I.U32.TRUNC.NTZ R24, R6 ;  /* 0x0000000600187305 */ /* 0x000062000020f000 */
[----:B------:R-:W-:Y:S01]  /*6ef0*/  SHF.R.U32.HI R5, RZ, UR8, R4 ;  /* 0x00000008ff057c19 */ /* 0x000fe20008011604 */
[----:B------:R-:W-:-:S03]  /*6f00*/  ULDC UR8, c[0x0][0x658] ;  /* 0x0001960000087ab9 */ /* 0x000fc60000000800 */
[--C-:B------:R-:W-:Y:S02]  /*6f10*/  SHF.R.U64 R20, R22, UR8, R5.reuse ;  /* 0x0000000816147c19 */ /* 0x100fe40008001205 */
[----:B------:R-:W-:-:S03]  /*6f20*/  SHF.R.U32.HI R23, RZ, UR8, R5 ;  /* 0x00000008ff177c19 */ /* 0x000fc60008011605 */
[----:B------:R-:W-:Y:S02]  /*6f30*/  IMAD.MOV.U32 R4, RZ, RZ, R20 ;  /* 0x000000ffff047224 */ /* 0x000fe400078e0014 */
[----:B------:R-:W-:Y:S01]  /*6f40*/  IMAD.MOV.U32 R5, RZ, RZ, R23 ;  /* 0x000000ffff057224 */ /* 0x000fe200078e0017 */
[----:B0-----:R-:W-:Y:S06]  /*6f50*/  @!P0 BRA `(.L_x_180) ;  /* 0x0000000000288947 */ /* 0x001fec0003800000 */
        /* <DEDUP_REMOVED lines=10> */
.L_x_180:
[----:B------:R-:W-:Y:S01]  /*7000*/  ISETP.NE.AND P0, PT, R2, 0x1, PT ;  /* 0x000000010200780c */ /* 0x000fe20003f05270 */
[----:B------:R-:W-:Y:S01]  /*7010*/  ULDC UR8, c[0x0][0x648] ;  /* 0x0001920000087ab9 */ /* 0x000fe20000000800 */
[----:B------:R-:W-:Y:S01]  /*7020*/  LOP3.LUT R22, R22, UR7, RZ, 0xc0, !PT ;  /* 0x0000000716167c12 */ /* 0x000fe2000f8ec0ff */
[----:B-1----:R-:W-:Y:S01]  /*7030*/  IMAD.MOV R24, RZ, RZ, -R24 ;  /* 0x000000ffff187224 */ /* 0x002fe200078e0a18 */
[----:B------:R-:W-:Y:S01]  /*7040*/  SHF.R.U64 R5, R4, UR8, R5 ;  /* 0x0000000804057c19 */ /* 0x000fe20008001205 */
[----:B------:R-:W-:Y:S01]  /*7050*/  ULDC UR8, c[0x0][0x638] ;  /* 0x00018e0000087ab9 */ /* 0x000fe20000000800 */
[----:B------:R-:W-:Y:S01]  /*7060*/  LOP3.LUT R15, R15, UR4, RZ, 0xc0, !PT ;  /* 0x000000040f0f7c12 */ /* 0x000fe2000f8ec0ff */
[----:B------:R-:W-:Y:S01]  /*7070*/  ULDC UR9, c[0x0][0x610] ;  /* 0x0001840000097ab9 */ /* 0x000fe20000000800 */
[----:B------:R-:W-:Y:S02]  /*7080*/  IMAD.MOV.U32 R4, RZ, RZ, 0x1 ;  /* 0x00000001ff047424 */ /* 0x000fe400078e00ff */
[----:B------:R-:W-:-:S02]  /*7090*/  IMAD.MOV R7, RZ, RZ, -R5 ;  /* 0x000000ffff077224 */ /* 0x000fc400078e0a05 */
[----:B------:R-:W-:Y:S02]  /*70a0*/  IMAD R5, R5, UR5, R22 ;  /* 0x0000000505057c24 */ /* 0x000fe4000f8e0216 */
[----:B--2---:R-:W-:Y:S02]  /*70b0*/  @P0 IMAD R14, R21, R24, R12 ;  /* 0x00000018150e0224 */ /* 0x004fe400078e020c */
[----:B------:R-:W-:Y:S01]  /*70c0*/  IMAD R20, R7, UR8, R20 ;  /* 0x0000000807147c24 */ /* 0x000fe2000f8e0214 */
[----:B------:R-:W-:Y:S01]  /*70d0*/  ULDC UR8, c[0x0][0x600] ;  /* 0x0001800000087ab9 */ /* 0x000fe20000000800 */
[----:B------:R-:W-:Y:S02]  /*70e0*/  IMAD R14, R5, UR9, R14 ;  /* 0x00000009050e7c24 */ /* 0x000fe4000f8e020e */
[----:B------:R-:W-:-:S05]  /*70f0*/  IMAD R5, R20, UR8, R15 ;  /* 0x0000000814057c24 */ /* 0x000fca000f8e020f */
[----:B------:R-:W-:Y:S02]  /*7100*/  SEL R20, R5, R14, !P0 ;  /* 0x0000000e05147207 */ /* 0x000fe40004000000 */
[----:B------:R-:W-:-:S07]  /*7110*/  SEL R12, R14, R5, !P0 ;  /* 0x000000050e0c7207 */ /* 0x000fce0004000000 */
.L_x_178:
[----:B------:R-:W-:Y:S05]  /*7120*/  BSYNC B1 ;  /* 0x0000000000017941 */ /* 0x000fea0003800000 */
.L_x_177:
[----:B------:R-:W-:-:S13]  /*7130*/  LOP3.LUT P0, RZ, R4, 0xff, RZ, 0xc0, !PT ;  /* 0x000000ff04ff7812 */ /* 0x000fda000780c0ff */
[----:B------:R-:W-:Y:S05]  /*7140*/  @P0 BRA `(.L_x_181) ;  /* 0xfffffff400400947 */ /* 0x000fea000383ffff */
[----:B------:R-:W-:Y:S05]  /*7150*/  BSYNC B0 ;  /* 0x0000000000007941 */ /* 0x000fea0003800000 */
.L_x_170:
[----:B------:R-:W-:-:S03]  /*7160*/  UMOV UR8, 0xffffffff ;  /* 0xffffffff00087882 */ /* 0x000fc60000000000 */
[----:B------:R-:W-:Y:S05]  /*7170*/  BRA.DIV UR8, `(.L_x_182) ;  /* 0x0000000608147947 */ /* 0x000fea000b800000 */
[----:B------:R-:W-:-:S13]  /*7180*/  ELECT P6, URZ, PT ;  /* 0x00000000003f782f */ /* 0x000fda00038c0000 */
.L_x_196:
[----:B------:R-:W-:Y:S04]  /*7190*/  BSSY B0, `(.L_x_183) ;  /* 0x000002b000007945 */ /* 0x000fe80003800000 */
[----:B------:R-:W-:Y:S05]  /*71a0*/  @!P6 BRA `(.L_x_184) ;  /* 0x0000000000a4e947 */ /* 0x000fea0003800000 */
[----:B------:R-:W-:-:S04]  /*71b0*/  LOP3.LUT R19, R19, 0x2, RZ, 0xfc, !PT ;  /* 0x0000000213137812 */ /* 0x000fc800078efcff */
[----:B------:R-:W-:-:S13]  /*71c0*/  ISETP.NE.AND P0, PT, R19, 0x3, PT ;  /* 0x000000031300780c */ /* 0x000fda0003f05270 */
[----:B------:R-:W-:Y:S05]  /*71d0*/  @!P0 BRA `(.L_x_185) ;  /* 0x0000000000048947 */ /* 0x000fea0003800000 */
[----:B------:R-:W-:Y:S01]  /*71e0*/  BPT.TRAP 0x1 ;  /* 0x000000040000795c */ /* 0x000fe20000300000 */
.L_x_185:
[----:B------:R-:W0:Y:S01]  /*71f0*/  S2R R3, SR_CgaCtaId ;  /* 0x0000000000037919 */ /* 0x000e220000008800 */
[----:B------:R-:W-:Y:S02]  /*7200*/  MOV R0, 0x400 ;  /* 0x0000040000007802 */ /* 0x000fe40000000f00 */
[----:B------:R-:W-:Y:S02]  /*7210*/  SHF.L.U32 R2, R10, 0x1f, RZ ;  /* 0x0000001f0a027819 */ /* 0x000fe400000006ff */
[----:B0-----:R-:W-:-:S05]  /*7220*/  LEA R0, R3, R0, 0x18 ;  /* 0x0000000003007211 */ /* 0x001fca00078ec0ff */
[----:B------:R-:W-:-:S04]  /*7230*/  VIADD R0, R0, 0x20 ;  /* 0x0000002000007836 */ /* 0x000fc80000000000 */
[C---:B------:R-:W-:Y:S02]  /*7240*/  IMAD R5, R9.reuse, 0x8, R0 ;  /* 0x0000000809057824 */ /* 0x040fe400078e0200 */
[----:B------:R-:W-:Y:S02]  /*7250*/  VIADD R9, R9, 0x1 ;  /* 0x0000000109097836 */ /* 0x000fe40000000000 */
[----:B------:R-:W0:Y:S03]  /*7260*/  SYNCS.PHASECHK.TRANS64.TRYWAIT P0, [R5+URZ], R2 ;  /* 0x00000002050075a7 */ /* 0x000e26000800017f */
[----:B------:R-:W-:-:S04]  /*7270*/  ISETP.NE.AND P1, PT, R9, 0x4, PT ;  /* 0x000000040900780c */ /* 0x000fc80003f25270 */
[----:B------:R-:W-:Y:S02]  /*7280*/  SEL R3, RZ, 0x1, P1 ;  /* 0x00000001ff037807 */ /* 0x000fe40000800000 */
[----:B------:R-:W-:Y:S02]  /*7290*/  SEL R9, R9, RZ, P1 ;  /* 0x000000ff09097207 */ /* 0x000fe40000800000 */
[----:B------:R-:W-:-:S03]  /*72a0*/  LOP3.LUT R10, R10, R3, RZ, 0x3c, !PT ;  /* 0x000000030a0a7212 */ /* 0x000fc600078e3cff */
[----:B------:R-:W-:Y:S01]  /*72b0*/  IMAD R7, R9, 0x8, R0 ;  /* 0x0000000809077824 */ /* 0x000fe200078e0200 */
[----:B------:R-:W-:Y:S01]  /*72c0*/  SHF.L.U32 R4, R10, 0x1f, RZ ;  /* 0x0000001f0a047819 */ /* 0x000fe200000006ff */
[----:B0-----:R-:W-:Y:S06]  /*72d0*/  @!P0 BRA `(.L_x_186) ;  /* 0x0000000000dc8947 */ /* 0x001fec0003800000 */
.L_x_197:
[----:B------:R-:W1:Y:S01]  /*72e0*/  SYNCS.PHASECHK.TRANS64.TRYWAIT P0, [R7+URZ], R4 ;  /* 0x00000004070075a7 */ /* 0x000e62000800017f */
[----:B0-----:R-:W-:-:S05]  /*72f0*/  VIADD R2, R9, 0x1 ;  /* 0x0000000109027836 */ /* 0x001fca0000000000 */
[----:B------:R-:W-:-:S04]  /*7300*/  ISETP.NE.AND P1, PT, R2, 0x4, PT ;  /* 0x000000040200780c */ /* 0x000fc80003f25270 */
[----:B------:R-:W-:Y:S02]  /*7310*/  SEL R3, RZ, 0x1, P1 ;  /* 0x00000001ff037807 */ /* 0x000fe40000800000 */
[----:B------:R-:W-:Y:S02]  /*7320*/  SEL R9, R2, RZ, P1 ;  /* 0x000000ff02097207 */ /* 0x000fe40000800000 */
[----:B------:R-:W-:-:S03]  /*7330*/  LOP3.LUT R11, R10, R3, RZ, 0x3c, !PT ;  /* 0x000000030a0b7212 */ /* 0x000fc600078e3cff */
[----:B------:R-:W-:Y:S01]  /*7340*/  IMAD R6, R9, 0x8, R0 ;  /* 0x0000000809067824 */ /* 0x000fe200078e0200 */
[----:B------:R-:W-:Y:S01]  /*7350*/  SHF.L.U32 R5, R11, 0x1f, RZ ;  /* 0x0000001f0b057819 */ /* 0x000fe200000006ff */
[----:B-1----:R-:W-:Y:S06]  /*7360*/  @!P0 BRA `(.L_x_187) ;  /* 0x0000000000cc8947 */ /* 0x002fec0003800000 */
.L_x_198:
[----:B------:R-:W1:Y:S01]  /*7370*/  SYNCS.PHASECHK.TRANS64.TRYWAIT P0, [R6+URZ], R5 ;  /* 0x00000005060075a7 */ /* 0x000e62000800017f */
[----:B------:R-:W-:-:S05]  /*7380*/  VIADD R2, R9, 0x1 ;  /* 0x0000000109027836 */ /* 0x000fca0000000000 */
[----:B------:R-:W-:-:S04]  /*7390*/  ISETP.NE.AND P1, PT, R2, 0x4, PT ;  /* 0x000000040200780c */ /* 0x000fc80003f25270 */
[----:B0-----:R-:W-:Y:S02]  /*73a0*/  SEL R4, RZ, 0x1, P1 ;  /* 0x00000001ff047807 */ /* 0x001fe40000800000 */
[----:B------:R-:W-:Y:S02]  /*73b0*/  SEL R3, R2, RZ, P1 ;  /* 0x000000ff02037207 */ /* 0x000fe40000800000 */
[----:B------:R-:W-:Y:S01]  /*73c0*/  LOP3.LUT R4, R11, R4, RZ, 0x3c, !PT ;  /* 0x000000040b047212 */ /* 0x000fe200078e3cff */
[----:B-1----:R-:W-:Y:S06]  /*73d0*/  @!P0 BRA `(.L_x_188) ;  /* 0x0000000000c48947 */ /* 0x002fec0003800000 */
.L_x_199:
[----:B------:R-:W-:Y:S01]  /*73e0*/  IMAD R3, R3, 0x8, R0 ;  /* 0x0000000803037824 */ /* 0x000fe200078e0200 */
[----:B------:R-:W-:-:S07]  /*73f0*/  SHF.L.U32 R0, R4, 0x1f, RZ ;  /* 0x0000001f04007819 */ /* 0x000fce00000006ff */
.L_x_189:
[----:B-1----:R1:W2:Y:S02]  /*7400*/  SYNCS.PHASECHK.TRANS64.TRYWAIT P0, [R3+URZ], R0 ;  /* 0x00000000030075a7 */ /* 0x0022a4000800017f */
[----:B--2---:R-:W-:Y:S05]  /*7410*/  @!P0 NANOSLEEP.SYNCS 0x989680 ;  /* 0x009896800000895d */ /* 0x004fea0003900000 */
[----:B------:R-:W2:Y:S02]  /*7420*/  @!P0 SYNCS.PHASECHK.TRANS64 P0, [R3+URZ], R0 ;  /* 0x00000000030085a7 */ /* 0x000ea4000800007f */
[----:B--2---:R-:W-:Y:S05]  /*7430*/  @!P0 BRA `(.L_x_189) ;  /* 0xfffffffc00f08947 */ /* 0x004fea000383ffff */
.L_x_184:
[----:B------:R-:W-:Y:S05]  /*7440*/  BSYNC B0 ;  /* 0x0000000000007941 */ /* 0x000fea0003800000 */
.L_x_183:
[----:B------:R-:W-:Y:S05]  /*7450*/  EXIT ;  /* 0x000000000000794d */ /* 0x000fea0003800000 */
.L_x_21:
[----:B----4-:R4:W0:Y:S02]  /*7460*/  SYNCS.PHASECHK.TRANS64.TRYWAIT P1, [R3+URZ], R0 ;  /* 0x00000000030075a7 */ /* 0x010824000802017f */
[----:B0-----:R-:W-:Y:S05]  /*7470*/  @!P1 NANOSLEEP.SYNCS 0x989680 ;  /* 0x009896800000995d */ /* 0x001fea0003900000 */
[----:B------:R-:W0:Y:S02]  /*7480*/  @!P1 SYNCS.PHASECHK.TRANS64 P1, [R3+URZ], R0 ;  /* 0x00000000030095a7 */ /* 0x000e24000802007f */
[----:B0-----:R-:W-:Y:S05]  /*7490*/  @!P1 BRA `(.L_x_21) ;  /* 0xfffffffc00f09947 */ /* 0x001fea000383ffff */
[----:B------:R-:W-:Y:S05]  /*74a0*/  BRA `(.L_x_20) ;  /* 0xffffffa0001c7947 */ /* 0x000fea000383ffff */
.L_x_26:
[----:B-1----:R1:W3:Y:S02]  /*74b0*/  SYNCS.PHASECHK.TRANS64.TRYWAIT P1, [R5+URZ], R4 ;  /* 0x00000004050075a7 */ /* 0x0022e4000802017f */
[----:B---3--:R-:W-:Y:S05]  /*74c0*/  @!P1 NANOSLEEP.SYNCS 0x989680 ;  /* 0x009896800000995d */ /* 0x008fea0003900000 */
[----:B------:R-:W3:Y:S02]  /*74d0*/  @!P1 SYNCS.PHASECHK.TRANS64 P1, [R5+URZ], R4 ;  /* 0x00000004050095a7 */ /* 0x000ee4000802007f */
[----:B---3--:R-:W-:Y:S05]  /*74e0*/  @!P1 BRA `(.L_x_26) ;  /* 0xfffffffc00f09947 */ /* 0x008fea000383ffff */
[----:B------:R-:W-:Y:S05]  /*74f0*/  BRA `(.L_x_25) ;  /* 0xffffffa400687947 */ /* 0x000fea000383ffff */
.L_x_171:
[----:B------:R-:W-:Y:S01]  /*7500*/  BSSY B1, `(.L_x_190) ;  /* 0x0000006000017945 */ /* 0x000fe20003800000 */
[----:B------:R-:W-:-:S07]  /*7510*/  IMAD.MOV.U32 R15, RZ, RZ, -0x1 ;  /* 0xffffffffff0f7424 */ /* 0x000fce00078e00ff */
[----:B------:R-:W-:Y:S05]  /*7520*/  WARPSYNC.COLLECTIVE R15, `(.L_x_191) ;  /* 0x000000000f0c7348 */ /* 0x000fea0003c00000 */
[----:B------:R-:W-:Y:S02]  /*7530*/  ELECT P6, UR62, PT ;  /* 0x00000000003e782f */ /* 0x000fe400038c0000 */
[----:B------:R-:W-:Y:S01]  /*7540*/  MOV R14, UR62 ;  /* 0x0000003e000e7c02 */ /* 0x000fe20008000f00 */
[----:B------:R-:W-:Y:S10]  /*7550*/  ENDCOLLECTIVE ;  /* 0x000000000000791b */ /* 0x000ff40003800000 */
.L_x_191:
[----:B------:R-:W-:Y:S05]  /*7560*/  BSYNC B1 ;  /* 0x0000000000017941 */ /* 0x000fea0003800000 */
.L_x_190:
[----:B------:R-:W-:Y:S05]  /*7570*/  BRA `(.L_x_192) ;  /* 0xfffffff000407947 */ /* 0x000fea000383ffff */
.L_x_174:
[----:B-1----:R1:W2:Y:S02]  /*7580*/  SYNCS.PHASECHK.TRANS64.TRYWAIT P0, [R22+URZ+0x20], R7 ;  /* 0x00002007160075a7 */ /* 0x0022a4000800017f */
[----:B--2---:R-:W-:Y:S05]  /*7590*/  @!P0 NANOSLEEP.SYNCS 0x989680 ;  /* 0x009896800000895d */ /* 0x004fea0003900000 */
[----:B------:R-:W2:Y:S02]  /*75a0*/  @!P0 SYNCS.PHASECHK.TRANS64 P0, [R22+URZ+0x20], R7 ;  /* 0x00002007160085a7 */ /* 0x000ea4000800007f */
[----:B--2---:R-:W-:Y:S05]  /*75b0*/  @!P0 BRA `(.L_x_174) ;  /* 0xfffffffc00f08947 */ /* 0x004fea000383ffff */
[----:B------:R-:W-:Y:S05]  /*75c0*/  BRA `(.L_x_193) ;  /* 0xfffffff0007c7947 */ /* 0x000fea000383ffff */
.L_x_182:
[----:B------:R-:W-:Y:S01]  /*75d0*/  BSSY B0, `(.L_x_194) ;  /* 0x0000006000007945 */ /* 0x000fe20003800000 */
[----:B------:R-:W-:-:S07]  /*75e0*/  IMAD.MOV.U32 R15, RZ, RZ, -0x1 ;  /* 0xffffffffff0f7424 */ /* 0x000fce00078e00ff */
[----:B------:R-:W-:Y:S05]  /*75f0*/  WARPSYNC.COLLECTIVE R15, `(.L_x_195) ;  /* 0x000000000f0c7348 */ /* 0x000fea0003c00000 */
[----:B------:R-:W-:Y:S02]  /*7600*/  ELECT P6, UR62, PT ;  /* 0x00000000003e782f */ /* 0x000fe400038c0000 */
[----:B------:R-:W-:Y:S01]  /*7610*/  MOV R14, UR62 ;  /* 0x0000003e000e7c02 */ /* 0x000fe20008000f00 */
[----:B------:R-:W-:Y:S10]  /*7620*/  ENDCOLLECTIVE ;  /* 0x000000000000791b */ /* 0x000ff40003800000 */
.L_x_195:
[----:B------:R-:W-:Y:S05]  /*7630*/  BSYNC B0 ;  /* 0x0000000000007941 */ /* 0x000fea0003800000 */
.L_x_194:
[----:B------:R-:W-:Y:S05]  /*7640*/  BRA `(.L_x_196) ;  /* 0xfffffff800d07947 */ /* 0x000fea000383ffff */
.L_x_186:
[----:B0-----:R0:W1:Y:S02]  /*7650*/  SYNCS.PHASECHK.TRANS64.TRYWAIT P0, [R5+URZ], R2 ;  /* 0x00000002050075a7 */ /* 0x001064000800017f */
[----:B-1----:R-:W-:Y:S05]  /*7660*/  @!P0 NANOSLEEP.SYNCS 0x989680 ;  /* 0x009896800000895d */ /* 0x002fea0003900000 */
[----:B------:R-:W1:Y:S02]  /*7670*/  @!P0 SYNCS.PHASECHK.TRANS64 P0, [R5+URZ], R2 ;  /* 0x00000002050085a7 */ /* 0x000e64000800007f */
[----:B-1----:R-:W-:Y:S05]  /*7680*/  @!P0 BRA `(.L_x_186) ;  /* 0xfffffffc00f08947 */ /* 0x002fea000383ffff */
[----:B------:R-:W-:Y:S05]  /*7690*/  BRA `(.L_x_197) ;  /* 0xfffffffc00107947 */ /* 0x000fea000383ffff */
.L_x_187:
[----:B0-----:R0:W1:Y:S02]  /*76a0*/  SYNCS.PHASECHK.TRANS64.TRYWAIT P0, [R7+URZ], R4 ;  /* 0x00000004070075a7 */ /* 0x001064000800017f */
[----:B-1----:R-:W-:Y:S05]  /*76b0*/  @!P0 NANOSLEEP.SYNCS 0x989680 ;  /* 0x009896800000895d */ /* 0x002fea0003900000 */
[----:B------:R-:W1:Y:S02]  /*76c0*/  @!P0 SYNCS.PHASECHK.TRANS64 P0, [R7+URZ], R4 ;  /* 0x00000004070085a7 */ /* 0x000e64000800007f */
[----:B-1----:R-:W-:Y:S05]  /*76d0*/  @!P0 BRA `(.L_x_187) ;  /* 0xfffffffc00f08947 */ /* 0x002fea000383ffff */
[----:B------:R-:W-:Y:S05]  /*76e0*/  BRA `(.L_x_198) ;  /* 0xfffffffc00207947 */ /* 0x000fea000383ffff */
.L_x_188:
[----:B0-----:R0:W1:Y:S02]  /*76f0*/  SYNCS.PHASECHK.TRANS64.TRYWAIT P0, [R6+URZ], R5 ;  /* 0x00000005060075a7 */ /* 0x001064000800017f */
[----:B-1----:R-:W-:Y:S05]  /*7700*/  @!P0 NANOSLEEP.SYNCS 0x989680 ;  /* 0x009896800000895d */ /* 0x002fea0003900000 */
[----:B------:R-:W1:Y:S02]  /*7710*/  @!P0 SYNCS.PHASECHK.TRANS64 P0, [R6+URZ], R5 ;  /* 0x00000005060085a7 */ /* 0x000e64000800007f */
[----:B-1----:R-:W-:Y:S05]  /*7720*/  @!P0 BRA `(.L_x_188) ;  /* 0xfffffffc00f08947 */ /* 0x002fea000383ffff */
[----:B------:R-:W-:Y:S05]  /*7730*/  BRA `(.L_x_199) ;  /* 0xfffffffc00287947 */ /* 0x000fea000383ffff */
.L_x_200:
[----:B------:R-:W-:-:S00]  /*7740*/  BRA `(.L_x_200) ;  /* 0xfffffffc00fc7947 */ /* 0x000fc0000383ffff */
[----:B------:R-:W-:-:S00]  /*7750*/  NOP ;  /* 0x0000000000007918 */ /* 0x000fc00000000000 */
        /* <DEDUP_REMOVED lines=10> */
.L_x_201:


//--------------------- .nv.global.init           --------------------------
	.section	.nv.global.init,"aw",@progbits
.nv.global.init:
	.type		$str$22,@object
	.size		$str$22,($str$23 - $str$22)
$str$22:
        /*0000*/ 	.byte	0x6b, 0x5f, 0x74, 0x69, 0x6c, 0x65, 0x5f, 0x63, 0x6f, 0x75, 0x6e, 0x74, 0x20, 0x3e, 0x3d, 0x20
        /*0010*/ 	.byte	0x31, 0x00
	.type		$str$23,@object
	.size		$str$23,(__unnamed_1 - $str$23)
$str$23:
        /*0012*/ 	.byte	0x2f, 0x74, 0x6d, 0x70, 0x2f, 0x63, 0x75, 0x74, 0x6c, 0x61, 0x73, 0x73, 0x5f, 0x73, 0x77, 0x65
        /*0022*/ 	.byte	0x65, 0x70, 0x5f, 0x73, 0x72, 0x63, 0x2f, 0x69, 0x6e, 0x63, 0x6c, 0x75, 0x64, 0x65, 0x2f, 0x63
        /*0032*/ 	.byte	0x75, 0x74, 0x6c, 0x61, 0x73, 0x73, 0x2f, 0x67, 0x65, 0x6d, 0x6d, 0x2f, 0x63, 0x6f, 0x6c, 0x6c
        /*0042*/ 	.byte	0x65, 0x63, 0x74, 0x69, 0x76, 0x65, 0x2f, 0x73, 0x6d, 0x39, 0x30, 0x5f, 0x6d, 0x6d, 0x61, 0x5f
        /*0052*/ 	.byte	0x74, 0x6d, 0x61, 0x5f, 0x67, 0x6d, 0x6d, 0x61, 0x5f, 0x73, 0x73, 0x5f, 0x77, 0x61, 0x72, 0x70
        /*0062*/ 	.byte	0x73, 0x70, 0x65, 0x63, 0x69, 0x61, 0x6c, 0x69, 0x7a, 0x65, 0x64, 0x2e, 0x68, 0x70, 0x70, 0x00
	.type		__unnamed_1,@object
	.size		__unnamed_1,(.L_0 - __unnamed_1)
__unnamed_1:
        /*0072*/ 	.byte	0x76, 0x6f, 0x69, 0x64, 0x20, 0x63, 0x75, 0x74, 0x6c, 0x61, 0x73, 0x73, 0x3a, 0x3a, 0x67, 0x65
        /* <DEDUP_REMOVED lines=173> */
        /*0b52*/ 	.byte	0x74, 0x69, 0x74, 0x79, 0x5d, 0x00
.L_0:


//--------------------- .nv.shared._ZN7cutlass13device_kernelINS_4gemm6kernel13GemmUniversalIN4cute5tupleIJiiiiEEENS1_10collective13CollectiveMmaINS1_34MainloopSm90TmaGmmaWarpSpecializedILi4ENS5_IJNS4_1CILi2EEESB_NSA_ILi1EEEEEENS1_35KernelTmaWarpSpecializedCooperativeEEENS5_IJNSA_ILi256EEENSA_ILi64EEENSA_ILi128EEEEEEaNS5_IJlSC_lEEEaSK_NS4_8TiledMMAINS4_8MMA_AtomIJNS4_4SM904GMMA26MMA_64x64x32_S32S8S8_SS_TNEEEENS4_6LayoutINS5_IJSB_SC_SC_EEENS5_IJSC_NSA_ILi0EEEST_EEEEENS5_IJNS4_10UnderscoreESW_SW_EEEEENS4_23SM90_TMA_LOAD_MULTICASTENS4_14ComposedLayoutINS4_7SwizzleILi3ELi4ELi3EEENS4_18smem_ptr_flag_bitsILi8EEENSR_INS5_IJNSA_ILi8EEESI_EEENS5_IJSI_SC_EEEEEEEvNS4_8identityESZ_S19_vS1A_EENS_8epilogue10collective6detail29Sm90TmaWarpSpecializedAdapterINS1D_15DefaultEpilogueIaSK_SK_NS1C_6thread17LinearCombinationIaLi1EiiLNS1H_9ScaleType4KindE0ELNS_15FloatRoundStyleE2EaEENS1_15EpilogueDefaultEEEEEvvEEEEvNT_6ParamsE --------------------------
	.section	.nv.shared._ZN7cutlass13device_kernelINS_4gemm6kernel13GemmUniversalIN4cute5tupleIJiiiiEEENS1_10collective13CollectiveMmaINS1_34MainloopSm90TmaGmmaWarpSpecializedILi4ENS5_IJNS4_1CILi2EEESB_NSA_ILi1EEEEEENS1_35KernelTmaWarpSpecializedCooperativeEEENS5_IJNSA_ILi256EEENSA_ILi64EEENSA_ILi128EEEEEEaNS5_IJlSC_lEEEaSK_NS4_8TiledMMAINS4_8MMA_AtomIJNS4_4SM904GMMA26MMA_64x64x32_S32S8S8_SS_TNEEEENS4_6LayoutINS5_IJSB_SC_SC_EEENS5_IJSC_NSA_ILi0EEEST_EEEEENS5_IJNS4_10UnderscoreESW_SW_EEEEENS4_23SM90_TMA_LOAD_MULTICASTENS4_14ComposedLayoutINS4_7SwizzleILi3ELi4ELi3EEENS4_18smem_ptr_flag_bitsILi8EEENSR_INS5_IJNSA_ILi8EEESI_EEENS5_IJSI_SC_EEEEEEEvNS4_8identityESZ_S19_vS1A_EENS_8epilogue10collective6detail29Sm90TmaWarpSpecializedAdapterINS1D_15DefaultEpilogueIaSK_SK_NS1C_6thread17LinearCombinationIaLi1EiiLNS1H_9ScaleType4KindE0ELNS_15FloatRoundStyleE2EaEENS1_15EpilogueDefaultEEEEEvvEEEEvNT_6ParamsE,"aw",@nobits
	.sectionflags	@""
	.align	16
	.zero		1024


//--------------------- .nv.shared.reserved.0     --------------------------
	.section	.nv.shared.reserved.0,"aw",@nobits
	.weak		__nv_reservedSMEM_offset_0_alias
	.size		__nv_reservedSMEM_offset_0_alias, 0, 0
	.other		__nv_reservedSMEM_offset_0_alias,@"STO_CUDA_RESERVED_SHARED STV_DEFAULT"
__nv_reservedSMEM_offset_0_alias:
	.zero		0


//--------------------- .nv.global                --------------------------
	.section	.nv.global,"aw",@nobits
.nv.global:
	.type		_ZN39_INTERNAL_719d691e_4_k_cu_c6fbdafd_72954cute1_E,@object
	.size		_ZN39_INTERNAL_719d691e_4_k_cu_c6fbdafd_72954cute1_E,(_ZN39_INTERNAL_719d691e_4_k_cu_c6fbdafd_72954cuda3std3__45__cpo6cbeginE - _ZN39_INTERNAL_719d691e_4_k_cu_c6fbdafd_72954cute1_E)
_ZN39_INTERNAL_719d691e_4_k_cu_c6fbdafd_72954cute1_E:
	.zero		1
	.type		_ZN39_INTERNAL_719d691e_4_k_cu_c6fbdafd_72954cuda3std3__45__cpo6cbeginE,@object
	.size		_ZN39_INTERNAL_719d691e_4_k_cu_c6fbdafd_72954cuda3std3__45__cpo6cbeginE,(_ZN39_INTERNAL_719d691e_4_k_cu_c6fbdafd_72954cuda3std3__48in_placeE - _ZN39_INTERNAL_719d691e_4_k_cu_c6fbdafd_72954cuda3std3__45__cpo6cbeginE)
_ZN39_INTERNAL_719d691e_4_k_cu_c6fbdafd_72954cuda3std3__45__cpo6cbeginE:
	.zero		1
	.type		_ZN39_INTERNAL_719d691e_4_k_cu_c6fbdafd_72954cuda3std3__48in_placeE,@object
	.size		_ZN39_INTERNAL_719d691e_4_k_cu_c6fbdafd_72954cuda3std3__48in_placeE,(_ZN39_INTERNAL_719d691e_4_k_cu_c6fbdafd_72954cuda3std6ranges3__45__cpo9iter_moveE - _ZN39_INTERNAL_719d691e_4_k_cu_c6fbdafd_72954cuda3std3__48in_placeE)
_ZN39_INTERNAL_719d691e_4_k_cu_c6fbdafd_72954cuda3std3__48in_placeE:
	.zero		1
	.type		_ZN39_INTERNAL_719d691e_4_k_cu_c6fbdafd_72954cuda3std6ranges3__45__cpo9iter_moveE,@object
	.size		_ZN39_INTERNAL_719d691e_4_k_cu_c6fbdafd_72954cuda3std6ranges3__45__cpo9iter_moveE,(_ZN39_INTERNAL_719d691e_4_k_cu_c6fbdafd_72954cuda3std3__45__cpo5beginE - _ZN39_INTERNAL_719d691e_4_k_cu_c6fbdafd_72954cuda3std6ranges3__45__cpo9iter_moveE)
_ZN39_INTERNAL_719d691e_4_k_cu_c6fbdafd_72954cuda3std6ranges3__45__cpo9iter_moveE:
	.zero		1
	.type		_ZN39_INTERNAL_719d691e_4_k_cu_c6fbdafd_72954cuda3std3__45__cpo5beginE,@object
	.size		_ZN39_INTERNAL_719d691e_4_k_cu_c6fbdafd_72954cuda3std3__45__cpo5beginE,(_ZN39_INTERNAL_719d691e_4_k_cu_c6fbdafd_72954cuda3std3__441_GLOBAL__N__719d691e_4_k_cu_c6fbdafd_72956ignoreE - _ZN39_INTERNAL_719d691e_4_k_cu_c6fbdafd_72954cuda3std3__45__cpo5beginE)
_ZN39_INTERNAL_719d691e_4_k_cu_c6fbdafd_72954cuda3std3__45__cpo5beginE:
	.zero		1
	.type		_ZN39_INTERNAL_719d691e_4_k_cu_c6fbdafd_72954cuda3std3__441_GLOBAL__N__719d691e_4_k_cu_c6fbdafd_72956ignoreE,@object
	.size		_ZN39_INTERNAL_719d691e_4_k_cu_c6fbdafd_72954cuda3std3__441_GLOBAL__N__719d691e_4_k_cu_c6fbdafd_72956ignoreE,(_ZN39_INTERNAL_719d691e_4_k_cu_c6fbdafd_72954cute7productE - _ZN39_INTERNAL_719d691e_4_k_cu_c6fbdafd_72954cuda3std3__441_GLOBAL__N__719d691e_4_k_cu_c6fbdafd_72956ignoreE)
_ZN39_INTERNAL_719d691e_4_k_cu_c6fbdafd_72954cuda3std3__441_GLOBAL__N__719d691e_4_k_cu_c6fbdafd_72956ignoreE:
	.zero		1
	.type		_ZN39_INTERNAL_719d691e_4_k_cu_c6fbdafd_72954cute7productE,@object
	.size		_ZN39_INTERNAL_719d691e_4_k_cu_c6fbdafd_72954cute7productE,(_ZN39_INTERNAL_719d691e_4_k_cu_c6fbdafd_72954cuda3std3__45__cpo3endE - _ZN39_INTERNAL_719d691e_4_k_cu_c6fbdafd_72954cute7productE)
_ZN39_INTERNAL_719d691e_4_k_cu_c6fbdafd_72954cute7productE:
	.zero		1
	.type		_ZN39_INTERNAL_719d691e_4_k_cu_c6fbdafd_72954cuda3std3__45__cpo3endE,@object
	.size		_ZN39_INTERNAL_719d691e_4_k_cu_c6fbdafd_72954cuda3std3__45__cpo3endE,(_ZN39_INTERNAL_719d691e_4_k_cu_c6fbdafd_72954cuda3std3__419piecewise_constructE - _ZN39_INTERNAL_719d691e_4_k_cu_c6fbdafd_72954cuda3std3__45__cpo3endE)
_ZN39_INTERNAL_719d691e_4_k_cu_c6fbdafd_72954cuda3std3__45__cpo3endE:
	.zero		1
	.type		_ZN39_INTERNAL_719d691e_4_k_cu_c6fbdafd_72954cuda3std3__419piecewise_constructE,@object
	.size		_ZN39_INTERNAL_719d691e_4_k_cu_c6fbdafd_72954cuda3std3__419piecewise_constructE,(_ZN39_INTERNAL_719d691e_4_k_cu_c6fbdafd_72954cuda3std3__45__cpo4cendE - _ZN39_INTERNAL_719d691e_4_k_cu_c6fbdafd_72954cuda3std3__419piecewise_constructE)
_ZN39_INTERNAL_719d691e_4_k_cu_c6fbdafd_72954cuda3std3__419piecewise_constructE:
	.zero		1
	.type		_ZN39_INTERNAL_719d691e_4_k_cu_c6fbdafd_72954cuda3std3__45__cpo4cendE,@object
	.size		_ZN39_INTERNAL_719d691e_4_k_cu_c6fbdafd_72954cuda3std3__45__cpo4cendE,(_ZN39_INTERNAL_719d691e_4_k_cu_c6fbdafd_72954cuda3std6ranges3__45__cpo4swapE - _ZN39_INTERNAL_719d691e_4_k_cu_c6fbdafd_72954cuda3std3__45__cpo4cendE)
_ZN39_INTERNAL_719d691e_4_k_cu_c6fbdafd_72954cuda3std3__45__cpo4cendE:
	.zero		1
	.type		_ZN39_INTERNAL_719d691e_4_k_cu_c6fbdafd_72954cuda3std6ranges3__45__cpo4swapE,@object
	.size		_ZN39_INTERNAL_719d691e_4_k_cu_c6fbdafd_72954cuda3std6ranges3__45__cpo4swapE,(.L_8 - _ZN39_INTERNAL_719d691e_4_k_cu_c6fbdafd_72954cuda3std6ranges3__45__cpo4swapE)
_ZN39_INTERNAL_719d691e_4_k_cu_c6fbdafd_72954cuda3std6ranges3__45__cpo4swapE:
	.zero		1
.L_8:


//--------------------- .nv.constant0._ZN7cutlass13device_kernelINS_4gemm6kernel13GemmUniversalIN4cute5tupleIJiiiiEEENS1_10collective13CollectiveMmaINS1_34MainloopSm90TmaGmmaWarpSpecializedILi4ENS5_IJNS4_1CILi2EEESB_NSA_ILi1EEEEEENS1_35KernelTmaWarpSpecializedCooperativeEEENS5_IJNSA_ILi256EEENSA_ILi64EEENSA_ILi128EEEEEEaNS5_IJlSC_lEEEaSK_NS4_8TiledMMAINS4_8MMA_AtomIJNS4_4SM904GMMA26MMA_64x64x32_S32S8S8_SS_TNEEEENS4_6LayoutINS5_IJSB_SC_SC_EEENS5_IJSC_NSA_ILi0EEEST_EEEEENS5_IJNS4_10UnderscoreESW_SW_EEEEENS4_23SM90_TMA_LOAD_MULTICASTENS4_14ComposedLayoutINS4_7SwizzleILi3ELi4ELi3EEENS4_18smem_ptr_flag_bitsILi8EEENSR_INS5_IJNSA_ILi8EEESI_EEENS5_IJSI_SC_EEEEEEEvNS4_8identityESZ_S19_vS1A_EENS_8epilogue10collective6detail29Sm90TmaWarpSpecializedAdapterINS1D_15DefaultEpilogueIaSK_SK_NS1C_6thread17LinearCombinationIaLi1EiiLNS1H_9ScaleType4KindE0ELNS_15FloatRoundStyleE2EaEENS1_15EpilogueDefaultEEEEEvvEEEEvNT_6ParamsE --------------------------
	.section	.nv.constant0._ZN7cutlass13device_kernelINS_4gemm6kernel13GemmUniversalIN4cute5tupleIJiiiiEEENS1_10collective13CollectiveMmaINS1_34MainloopSm90TmaGmmaWarpSpecializedILi4ENS5_IJNS4_1CILi2EEESB_NSA_ILi1EEEEEENS1_35KernelTmaWarpSpecializedCooperativeEEENS5_IJNSA_ILi256EEENSA_ILi64EEENSA_ILi128EEEEEEaNS5_IJlSC_lEEEaSK_NS4_8TiledMMAINS4_8MMA_AtomIJNS4_4SM904GMMA26MMA_64x64x32_S32S8S8_SS_TNEEEENS4_6LayoutINS5_IJSB_SC_SC_EEENS5_IJSC_NSA_ILi0EEEST_EEEEENS5_IJNS4_10UnderscoreESW_SW_EEEEENS4_23SM90_TMA_LOAD_MULTICASTENS4_14ComposedLayoutINS4_7SwizzleILi3ELi4ELi3EEENS4_18smem_ptr_flag_bitsILi8EEENSR_INS5_IJNSA_ILi8EEESI_EEENS5_IJSI_SC_EEEEEEEvNS4_8identityESZ_S19_vS1A_EENS_8epilogue10collective6detail29Sm90TmaWarpSpecializedAdapterINS1D_15DefaultEpilogueIaSK_SK_NS1C_6thread17LinearCombinationIaLi1EiiLNS1H_9ScaleType4KindE0ELNS_15FloatRoundStyleE2EaEENS1_15EpilogueDefaultEEEEEvvEEEEvNT_6ParamsE,"a",@progbits
	.sectionflags	@""
	.align	4
.nv.constant0._ZN7cutlass13device_kernelINS_4gemm6kernel13GemmUniversalIN4cute5tupleIJiiiiEEENS1_10collective13CollectiveMmaINS1_34MainloopSm90TmaGmmaWarpSpecializedILi4ENS5_IJNS4_1CILi2EEESB_NSA_ILi1EEEEEENS1_35KernelTmaWarpSpecializedCooperativeEEENS5_IJNSA_ILi256EEENSA_ILi64EEENSA_ILi128EEEEEEaNS5_IJlSC_lEEEaSK_NS4_8TiledMMAINS4_8MMA_AtomIJNS4_4SM904GMMA26MMA_64x64x32_S32S8S8_SS_TNEEEENS4_6LayoutINS5_IJSB_SC_SC_EEENS5_IJSC_NSA_ILi0EEEST_EEEEENS5_IJNS4_10UnderscoreESW_SW_EEEEENS4_23SM90_TMA_LOAD_MULTICASTENS4_14ComposedLayoutINS4_7SwizzleILi3ELi4ELi3EEENS4_18smem_ptr_flag_bitsILi8EEENSR_INS5_IJNSA_ILi8EEESI_EEENS5_IJSI_SC_EEEEEEEvNS4_8identityESZ_S19_vS1A_EENS_8epilogue10collective6detail29Sm90TmaWarpSpecializedAdapterINS1D_15DefaultEpilogueIaSK_SK_NS1C_6thread17LinearCombinationIaLi1EiiLNS1H_9ScaleType4KindE0ELNS_15FloatRoundStyleE2EaEENS1_15EpilogueDefaultEEEEEvvEEEEvNT_6ParamsE:
	.zero		1664


//--------------------- SYMBOLS --------------------------

	.type		.nv.reservedSmem.offset0,@object
	.size		.nv.reservedSmem.offset0,0x4
	.type		__assertfail,@function
